//
// Generated by NVIDIA NVVM Compiler
//
// Compiler Build ID: CL-36424714
// Cuda compilation tools, release 13.0, V13.0.88
// Based on NVVM 20.0.0
//

.version 9.0
.target sm_100
.address_size 64

	// .globl	_Z20k_octree_fill_blocksPiPfiiiii
.extern .shared .align 16 .b8 shared_mem[];
.extern .shared .align 16 .b8 sdata[];

.visible .entry _Z20k_octree_fill_blocksPiPfiiiii(
	.param .u64 .ptr .align 1 _Z20k_octree_fill_blocksPiPfiiiii_param_0,
	.param .u64 .ptr .align 1 _Z20k_octree_fill_blocksPiPfiiiii_param_1,
	.param .u32 _Z20k_octree_fill_blocksPiPfiiiii_param_2,
	.param .u32 _Z20k_octree_fill_blocksPiPfiiiii_param_3,
	.param .u32 _Z20k_octree_fill_blocksPiPfiiiii_param_4,
	.param .u32 _Z20k_octree_fill_blocksPiPfiiiii_param_5,
	.param .u32 _Z20k_octree_fill_blocksPiPfiiiii_param_6
)
{
	.reg .pred 	%p<36>;
	.reg .b32 	%r<202>;
	.reg .b32 	%f<319>;
	.reg .b64 	%rd<139>;
	.reg .b64 	%fd<51>;

	ld.param.u64 	%rd2, [_Z20k_octree_fill_blocksPiPfiiiii_param_0];
	ld.param.u64 	%rd3, [_Z20k_octree_fill_blocksPiPfiiiii_param_1];
	ld.param.u32 	%r15, [_Z20k_octree_fill_blocksPiPfiiiii_param_3];
	ld.param.u32 	%r16, [_Z20k_octree_fill_blocksPiPfiiiii_param_4];
	ld.param.u32 	%r17, [_Z20k_octree_fill_blocksPiPfiiiii_param_5];
	ld.param.u32 	%r18, [_Z20k_octree_fill_blocksPiPfiiiii_param_6];
	cvta.to.global.u64 	%rd4, %rd3;
	cvta.to.global.u64 	%rd1, %rd2;
	mov.u32 	%r19, %ntid.x;
	mov.u32 	%r20, %nctaid.x;
	mul.lo.s32 	%r21, %r19, %r20;
	mov.u32 	%r22, %ntid.y;
	mov.u32 	%r23, %nctaid.y;
	mul.lo.s32 	%r24, %r22, %r23;
	mov.u32 	%r1, %ntid.z;
	mov.u32 	%r25, %ctaid.x;
	mov.u32 	%r26, %tid.x;
	mad.lo.s32 	%r27, %r25, %r19, %r26;
	mov.u32 	%r28, %ctaid.y;
	mov.u32 	%r29, %tid.y;
	mad.lo.s32 	%r30, %r28, %r22, %r29;
	mov.u32 	%r31, %ctaid.z;
	mov.u32 	%r32, %tid.z;
	mad.lo.s32 	%r33, %r31, %r1, %r32;
	mad.lo.s32 	%r34, %r33, %r24, %r30;
	mad.lo.s32 	%r35, %r34, %r21, %r27;
	shl.b32 	%r2, %r35, 3;
	cvt.rn.f32.s32 	%f2, %r27;
	mul.f32 	%f3, %f2, 0f3F000000;
	cvt.rzi.s32.f32 	%r36, %f3;
	cvt.rn.f32.s32 	%f4, %r36;
	cvt.rn.f32.u32 	%f5, %r30;
	mul.f32 	%f6, %f5, 0f3F000000;
	cvt.rzi.s32.f32 	%r37, %f6;
	mul.lo.s32 	%r38, %r37, %r21;
	cvt.rn.f32.s32 	%f7, %r38;
	fma.rn.f32 	%f8, %f7, 0f3F000000, %f4;
	cvt.rn.f32.u32 	%f9, %r33;
	mul.f32 	%f10, %f9, 0f3F000000;
	cvt.rzi.s32.f32 	%r39, %f10;
	mul.lo.s32 	%r3, %r24, %r21;
	mul.lo.s32 	%r40, %r3, %r39;
	cvt.rn.f32.s32 	%f11, %r40;
	fma.rn.f32 	%f12, %f11, 0f3E800000, %f8;
	shr.u32 	%r41, %r27, 31;
	add.s32 	%r42, %r27, %r41;
	and.b32  	%r43, %r42, -2;
	sub.s32 	%r44, %r27, %r43;
	shl.b32 	%r45, %r30, 1;
	and.b32  	%r46, %r45, 2;
	add.s32 	%r47, %r46, %r44;
	shl.b32 	%r48, %r33, 2;
	and.b32  	%r49, %r48, 4;
	add.s32 	%r50, %r47, %r49;
	cvt.rn.f32.s32 	%f13, %r50;
	fma.rn.f32 	%f1, %f12, 0f41000000, %f13;
	shl.b32 	%r51, %r27, 1;
	add.s32 	%r52, %r16, %r51;
	add.s32 	%r53, %r17, %r45;
	shl.b32 	%r54, %r33, 1;
	add.s32 	%r55, %r18, %r54;
	mul.lo.s32 	%r56, %r15, %r15;
	cvt.rn.f32.s32 	%f14, %r52;
	cvt.rn.f32.s32 	%f15, %r15;
	mul.f32 	%f16, %f15, 0f41A00000;
	div.rn.f32 	%f17, %f14, %f16;
	cvt.rn.f32.s32 	%f18, %r53;
	div.rn.f32 	%f19, %f18, %f16;
	cvt.rn.f32.s32 	%f20, %r55;
	div.rn.f32 	%f21, %f20, %f16;
	cvt.rmi.f32.f32 	%f22, %f17;
	cvt.rzi.s32.f32 	%r57, %f22;
	cvt.rmi.f32.f32 	%f23, %f19;
	cvt.rzi.s32.f32 	%r58, %f23;
	cvt.rmi.f32.f32 	%f24, %f21;
	cvt.rzi.s32.f32 	%r59, %f24;
	cvt.rn.f32.s32 	%f25, %r57;
	sub.f32 	%f26, %f17, %f25;
	cvt.rn.f32.s32 	%f27, %r58;
	sub.f32 	%f28, %f19, %f27;
	cvt.rn.f32.s32 	%f29, %r59;
	sub.f32 	%f30, %f21, %f29;
	mul.f32 	%f31, %f26, %f15;
	cvt.rzi.s32.f32 	%r60, %f31;
	mul.f32 	%f32, %f28, %f15;
	cvt.rzi.s32.f32 	%r61, %f32;
	mul.f32 	%f33, %f30, %f15;
	cvt.rzi.s32.f32 	%r62, %f33;
	add.s32 	%r63, %r15, -1;
	setp.lt.s32 	%p1, %r60, %r63;
	add.s32 	%r64, %r60, 1;
	selp.b32 	%r65, %r64, 0, %p1;
	setp.lt.s32 	%p2, %r61, %r63;
	add.s32 	%r66, %r61, 1;
	selp.b32 	%r67, %r66, 0, %p2;
	setp.lt.s32 	%p3, %r62, %r63;
	add.s32 	%r68, %r62, 1;
	selp.b32 	%r69, %r68, 0, %p3;
	mul.lo.s32 	%r70, %r61, %r15;
	add.s32 	%r71, %r70, %r60;
	mul.lo.s32 	%r72, %r62, %r56;
	add.s32 	%r73, %r71, %r72;
	mul.wide.s32 	%rd5, %r73, 4;
	add.s64 	%rd6, %rd4, %rd5;
	ld.global.f32 	%f34, [%rd6];
	add.s32 	%r74, %r65, %r70;
	add.s32 	%r75, %r74, %r72;
	mul.wide.s32 	%rd7, %r75, 4;
	add.s64 	%rd8, %rd4, %rd7;
	ld.global.f32 	%f35, [%rd8];
	mul.lo.s32 	%r76, %r67, %r15;
	add.s32 	%r77, %r76, %r60;
	add.s32 	%r78, %r77, %r72;
	mul.wide.s32 	%rd9, %r78, 4;
	add.s64 	%rd10, %rd4, %rd9;
	ld.global.f32 	%f36, [%rd10];
	add.s32 	%r79, %r76, %r65;
	add.s32 	%r80, %r79, %r72;
	mul.wide.s32 	%rd11, %r80, 4;
	add.s64 	%rd12, %rd4, %rd11;
	ld.global.f32 	%f37, [%rd12];
	mul.lo.s32 	%r81, %r69, %r56;
	add.s32 	%r82, %r81, %r71;
	mul.wide.s32 	%rd13, %r82, 4;
	add.s64 	%rd14, %rd4, %rd13;
	ld.global.f32 	%f38, [%rd14];
	add.s32 	%r83, %r81, %r74;
	mul.wide.s32 	%rd15, %r83, 4;
	add.s64 	%rd16, %rd4, %rd15;
	ld.global.f32 	%f39, [%rd16];
	add.s32 	%r84, %r77, %r81;
	mul.wide.s32 	%rd17, %r84, 4;
	add.s64 	%rd18, %rd4, %rd17;
	ld.global.f32 	%f40, [%rd18];
	add.s32 	%r85, %r79, %r81;
	mul.wide.s32 	%rd19, %r85, 4;
	add.s64 	%rd20, %rd4, %rd19;
	ld.global.f32 	%f41, [%rd20];
	mov.f32 	%f42, 0f3F800000;
	sub.f32 	%f43, %f42, %f26;
	mul.f32 	%f44, %f43, %f35;
	fma.rn.f32 	%f45, %f26, %f34, %f44;
	sub.f32 	%f46, %f42, %f28;
	mul.f32 	%f47, %f43, %f37;
	fma.rn.f32 	%f48, %f26, %f36, %f47;
	mul.f32 	%f49, %f46, %f48;
	fma.rn.f32 	%f50, %f28, %f45, %f49;
	sub.f32 	%f51, %f42, %f30;
	mul.f32 	%f52, %f43, %f39;
	fma.rn.f32 	%f53, %f26, %f38, %f52;
	mul.f32 	%f54, %f43, %f41;
	fma.rn.f32 	%f55, %f26, %f40, %f54;
	mul.f32 	%f56, %f46, %f55;
	fma.rn.f32 	%f57, %f28, %f53, %f56;
	mul.f32 	%f58, %f51, %f57;
	fma.rn.f32 	%f59, %f30, %f50, %f58;
	sub.s32 	%r86, 127, %r55;
	cvt.rn.f32.s32 	%f60, %r86;
	fma.rn.f32 	%f61, %f60, 0f3C800000, 0fBF800000;
	cvt.f64.f32 	%fd1, %f61;
	fma.rn.f32 	%f62, %f59, 0f42200000, 0f00000000;
	cvt.f64.f32 	%fd2, %f62;
	fma.rn.f64 	%fd3, %fd2, 0d3FC999999999999A, %fd1;
	cvt.rn.f32.f64 	%f63, %fd3;
	fma.rn.f32 	%f64, %f59, 0f42200000, %f63;
	cvt.f64.f32 	%fd4, %f64;
	fma.rn.f64 	%fd5, %fd4, 0d3FC999999999999A, %fd1;
	cvt.rn.f32.f64 	%f65, %fd5;
	fma.rn.f32 	%f66, %f59, 0f42200000, %f65;
	cvt.f64.f32 	%fd6, %f66;
	fma.rn.f64 	%fd7, %fd6, 0d3FC999999999999A, %fd1;
	cvt.rn.f32.f64 	%f67, %fd7;
	setp.ge.f32 	%p4, %f67, 0f3F000000;
	selp.f32 	%f68, 0f3F800000, %f67, %p4;
	setp.lt.f32 	%p5, %f68, 0f3F000000;
	add.f32 	%f69, %f68, 0f3F800000;
	mul.f32 	%f70, %f69, 0f42FF0000;
	selp.f32 	%f71, 0f00000000, %f70, %p5;
	cvt.rzi.s32.f32 	%r200, %f71;
	add.s32 	%r88, %r52, 1;
	cvt.rn.f32.s32 	%f72, %r88;
	div.rn.f32 	%f73, %f72, %f16;
	cvt.rmi.f32.f32 	%f74, %f73;
	cvt.rzi.s32.f32 	%r89, %f74;
	cvt.rn.f32.s32 	%f75, %r89;
	sub.f32 	%f76, %f73, %f75;
	mul.f32 	%f77, %f76, %f15;
	cvt.rzi.s32.f32 	%r90, %f77;
	setp.lt.s32 	%p6, %r90, %r63;
	add.s32 	%r91, %r90, 1;
	selp.b32 	%r92, %r91, 0, %p6;
	add.s32 	%r93, %r70, %r90;
	add.s32 	%r94, %r93, %r72;
	mul.wide.s32 	%rd21, %r94, 4;
	add.s64 	%rd22, %rd4, %rd21;
	ld.global.f32 	%f78, [%rd22];
	add.s32 	%r95, %r92, %r70;
	add.s32 	%r96, %r95, %r72;
	mul.wide.s32 	%rd23, %r96, 4;
	add.s64 	%rd24, %rd4, %rd23;
	ld.global.f32 	%f79, [%rd24];
	add.s32 	%r97, %r76, %r90;
	add.s32 	%r98, %r97, %r72;
	mul.wide.s32 	%rd25, %r98, 4;
	add.s64 	%rd26, %rd4, %rd25;
	ld.global.f32 	%f80, [%rd26];
	add.s32 	%r99, %r76, %r92;
	add.s32 	%r100, %r99, %r72;
	mul.wide.s32 	%rd27, %r100, 4;
	add.s64 	%rd28, %rd4, %rd27;
	ld.global.f32 	%f81, [%rd28];
	add.s32 	%r101, %r81, %r93;
	mul.wide.s32 	%rd29, %r101, 4;
	add.s64 	%rd30, %rd4, %rd29;
	ld.global.f32 	%f82, [%rd30];
	add.s32 	%r102, %r81, %r95;
	mul.wide.s32 	%rd31, %r102, 4;
	add.s64 	%rd32, %rd4, %rd31;
	ld.global.f32 	%f83, [%rd32];
	add.s32 	%r103, %r97, %r81;
	mul.wide.s32 	%rd33, %r103, 4;
	add.s64 	%rd34, %rd4, %rd33;
	ld.global.f32 	%f84, [%rd34];
	add.s32 	%r104, %r99, %r81;
	mul.wide.s32 	%rd35, %r104, 4;
	add.s64 	%rd36, %rd4, %rd35;
	ld.global.f32 	%f85, [%rd36];
	sub.f32 	%f86, %f42, %f76;
	mul.f32 	%f87, %f86, %f79;
	fma.rn.f32 	%f88, %f76, %f78, %f87;
	mul.f32 	%f89, %f86, %f81;
	fma.rn.f32 	%f90, %f76, %f80, %f89;
	mul.f32 	%f91, %f46, %f90;
	fma.rn.f32 	%f92, %f28, %f88, %f91;
	mul.f32 	%f93, %f86, %f83;
	fma.rn.f32 	%f94, %f76, %f82, %f93;
	mul.f32 	%f95, %f86, %f85;
	fma.rn.f32 	%f96, %f76, %f84, %f95;
	mul.f32 	%f97, %f46, %f96;
	fma.rn.f32 	%f98, %f28, %f94, %f97;
	mul.f32 	%f99, %f51, %f98;
	fma.rn.f32 	%f100, %f30, %f92, %f99;
	fma.rn.f32 	%f101, %f100, 0f42200000, 0f00000000;
	cvt.f64.f32 	%fd8, %f101;
	fma.rn.f64 	%fd9, %fd8, 0d3FC999999999999A, %fd1;
	cvt.rn.f32.f64 	%f102, %fd9;
	fma.rn.f32 	%f103, %f100, 0f42200000, %f102;
	cvt.f64.f32 	%fd10, %f103;
	fma.rn.f64 	%fd11, %fd10, 0d3FC999999999999A, %fd1;
	cvt.rn.f32.f64 	%f104, %fd11;
	fma.rn.f32 	%f105, %f100, 0f42200000, %f104;
	cvt.f64.f32 	%fd12, %f105;
	fma.rn.f64 	%fd13, %fd12, 0d3FC999999999999A, %fd1;
	cvt.rn.f32.f64 	%f106, %fd13;
	setp.ge.f32 	%p7, %f106, 0f3F000000;
	selp.f32 	%f107, 0f3F800000, %f106, %p7;
	setp.lt.f32 	%p8, %f107, 0f3F000000;
	add.f32 	%f108, %f107, 0f3F800000;
	mul.f32 	%f109, %f108, 0f42FF0000;
	selp.f32 	%f110, 0f00000000, %f109, %p8;
	cvt.rzi.s32.f32 	%r5, %f110;
	add.s32 	%r105, %r53, 1;
	cvt.rn.f32.s32 	%f111, %r105;
	div.rn.f32 	%f112, %f111, %f16;
	cvt.rmi.f32.f32 	%f113, %f112;
	cvt.rzi.s32.f32 	%r106, %f113;
	cvt.rn.f32.s32 	%f114, %r106;
	sub.f32 	%f115, %f112, %f114;
	mul.f32 	%f116, %f115, %f15;
	cvt.rzi.s32.f32 	%r107, %f116;
	setp.lt.s32 	%p9, %r107, %r63;
	add.s32 	%r108, %r107, 1;
	selp.b32 	%r109, %r108, 0, %p9;
	mul.lo.s32 	%r110, %r107, %r15;
	add.s32 	%r111, %r110, %r60;
	add.s32 	%r112, %r111, %r72;
	mul.wide.s32 	%rd37, %r112, 4;
	add.s64 	%rd38, %rd4, %rd37;
	ld.global.f32 	%f117, [%rd38];
	add.s32 	%r113, %r110, %r65;
	add.s32 	%r114, %r113, %r72;
	mul.wide.s32 	%rd39, %r114, 4;
	add.s64 	%rd40, %rd4, %rd39;
	ld.global.f32 	%f118, [%rd40];
	mul.lo.s32 	%r115, %r109, %r15;
	add.s32 	%r116, %r115, %r60;
	add.s32 	%r117, %r116, %r72;
	mul.wide.s32 	%rd41, %r117, 4;
	add.s64 	%rd42, %rd4, %rd41;
	ld.global.f32 	%f119, [%rd42];
	add.s32 	%r118, %r115, %r65;
	add.s32 	%r119, %r118, %r72;
	mul.wide.s32 	%rd43, %r119, 4;
	add.s64 	%rd44, %rd4, %rd43;
	ld.global.f32 	%f120, [%rd44];
	add.s32 	%r120, %r81, %r111;
	mul.wide.s32 	%rd45, %r120, 4;
	add.s64 	%rd46, %rd4, %rd45;
	ld.global.f32 	%f121, [%rd46];
	add.s32 	%r121, %r81, %r113;
	mul.wide.s32 	%rd47, %r121, 4;
	add.s64 	%rd48, %rd4, %rd47;
	ld.global.f32 	%f122, [%rd48];
	add.s32 	%r122, %r116, %r81;
	mul.wide.s32 	%rd49, %r122, 4;
	add.s64 	%rd50, %rd4, %rd49;
	ld.global.f32 	%f123, [%rd50];
	add.s32 	%r123, %r118, %r81;
	mul.wide.s32 	%rd51, %r123, 4;
	add.s64 	%rd52, %rd4, %rd51;
	ld.global.f32 	%f124, [%rd52];
	mul.f32 	%f125, %f43, %f118;
	fma.rn.f32 	%f126, %f26, %f117, %f125;
	sub.f32 	%f127, %f42, %f115;
	mul.f32 	%f128, %f43, %f120;
	fma.rn.f32 	%f129, %f26, %f119, %f128;
	mul.f32 	%f130, %f127, %f129;
	fma.rn.f32 	%f131, %f115, %f126, %f130;
	mul.f32 	%f132, %f43, %f122;
	fma.rn.f32 	%f133, %f26, %f121, %f132;
	mul.f32 	%f134, %f43, %f124;
	fma.rn.f32 	%f135, %f26, %f123, %f134;
	mul.f32 	%f136, %f127, %f135;
	fma.rn.f32 	%f137, %f115, %f133, %f136;
	mul.f32 	%f138, %f51, %f137;
	fma.rn.f32 	%f139, %f30, %f131, %f138;
	fma.rn.f32 	%f140, %f139, 0f42200000, 0f00000000;
	cvt.f64.f32 	%fd14, %f140;
	fma.rn.f64 	%fd15, %fd14, 0d3FC999999999999A, %fd1;
	cvt.rn.f32.f64 	%f141, %fd15;
	fma.rn.f32 	%f142, %f139, 0f42200000, %f141;
	cvt.f64.f32 	%fd16, %f142;
	fma.rn.f64 	%fd17, %fd16, 0d3FC999999999999A, %fd1;
	cvt.rn.f32.f64 	%f143, %fd17;
	fma.rn.f32 	%f144, %f139, 0f42200000, %f143;
	cvt.f64.f32 	%fd18, %f144;
	fma.rn.f64 	%fd19, %fd18, 0d3FC999999999999A, %fd1;
	cvt.rn.f32.f64 	%f145, %fd19;
	setp.ge.f32 	%p10, %f145, 0f3F000000;
	selp.f32 	%f146, 0f3F800000, %f145, %p10;
	setp.lt.f32 	%p11, %f146, 0f3F000000;
	add.f32 	%f147, %f146, 0f3F800000;
	mul.f32 	%f148, %f147, 0f42FF0000;
	selp.f32 	%f149, 0f00000000, %f148, %p11;
	cvt.rzi.s32.f32 	%r124, %f149;
	add.s32 	%r125, %r110, %r90;
	add.s32 	%r126, %r125, %r72;
	mul.wide.s32 	%rd53, %r126, 4;
	add.s64 	%rd54, %rd4, %rd53;
	ld.global.f32 	%f150, [%rd54];
	add.s32 	%r127, %r92, %r110;
	add.s32 	%r128, %r127, %r72;
	mul.wide.s32 	%rd55, %r128, 4;
	add.s64 	%rd56, %rd4, %rd55;
	ld.global.f32 	%f151, [%rd56];
	add.s32 	%r129, %r115, %r90;
	add.s32 	%r130, %r129, %r72;
	mul.wide.s32 	%rd57, %r130, 4;
	add.s64 	%rd58, %rd4, %rd57;
	ld.global.f32 	%f152, [%rd58];
	add.s32 	%r131, %r115, %r92;
	add.s32 	%r132, %r131, %r72;
	mul.wide.s32 	%rd59, %r132, 4;
	add.s64 	%rd60, %rd4, %rd59;
	ld.global.f32 	%f153, [%rd60];
	add.s32 	%r133, %r81, %r125;
	mul.wide.s32 	%rd61, %r133, 4;
	add.s64 	%rd62, %rd4, %rd61;
	ld.global.f32 	%f154, [%rd62];
	add.s32 	%r134, %r81, %r127;
	mul.wide.s32 	%rd63, %r134, 4;
	add.s64 	%rd64, %rd4, %rd63;
	ld.global.f32 	%f155, [%rd64];
	add.s32 	%r135, %r129, %r81;
	mul.wide.s32 	%rd65, %r135, 4;
	add.s64 	%rd66, %rd4, %rd65;
	ld.global.f32 	%f156, [%rd66];
	add.s32 	%r136, %r131, %r81;
	mul.wide.s32 	%rd67, %r136, 4;
	add.s64 	%rd68, %rd4, %rd67;
	ld.global.f32 	%f157, [%rd68];
	mul.f32 	%f158, %f86, %f151;
	fma.rn.f32 	%f159, %f76, %f150, %f158;
	mul.f32 	%f160, %f86, %f153;
	fma.rn.f32 	%f161, %f76, %f152, %f160;
	mul.f32 	%f162, %f127, %f161;
	fma.rn.f32 	%f163, %f115, %f159, %f162;
	mul.f32 	%f164, %f86, %f155;
	fma.rn.f32 	%f165, %f76, %f154, %f164;
	mul.f32 	%f166, %f86, %f157;
	fma.rn.f32 	%f167, %f76, %f156, %f166;
	mul.f32 	%f168, %f127, %f167;
	fma.rn.f32 	%f169, %f115, %f165, %f168;
	mul.f32 	%f170, %f51, %f169;
	fma.rn.f32 	%f171, %f30, %f163, %f170;
	fma.rn.f32 	%f172, %f171, 0f42200000, 0f00000000;
	cvt.f64.f32 	%fd20, %f172;
	fma.rn.f64 	%fd21, %fd20, 0d3FC999999999999A, %fd1;
	cvt.rn.f32.f64 	%f173, %fd21;
	fma.rn.f32 	%f174, %f171, 0f42200000, %f173;
	cvt.f64.f32 	%fd22, %f174;
	fma.rn.f64 	%fd23, %fd22, 0d3FC999999999999A, %fd1;
	cvt.rn.f32.f64 	%f175, %fd23;
	fma.rn.f32 	%f176, %f171, 0f42200000, %f175;
	cvt.f64.f32 	%fd24, %f176;
	fma.rn.f64 	%fd25, %fd24, 0d3FC999999999999A, %fd1;
	cvt.rn.f32.f64 	%f177, %fd25;
	setp.ge.f32 	%p12, %f177, 0f3F000000;
	selp.f32 	%f178, 0f3F800000, %f177, %p12;
	setp.lt.f32 	%p13, %f178, 0f3F000000;
	add.f32 	%f179, %f178, 0f3F800000;
	mul.f32 	%f180, %f179, 0f42FF0000;
	selp.f32 	%f181, 0f00000000, %f180, %p13;
	cvt.rzi.s32.f32 	%r137, %f181;
	add.s32 	%r138, %r55, 1;
	cvt.rn.f32.s32 	%f182, %r138;
	div.rn.f32 	%f183, %f182, %f16;
	cvt.rmi.f32.f32 	%f184, %f183;
	cvt.rzi.s32.f32 	%r139, %f184;
	cvt.rn.f32.s32 	%f185, %r139;
	sub.f32 	%f186, %f183, %f185;
	mul.f32 	%f187, %f186, %f15;
	cvt.rzi.s32.f32 	%r140, %f187;
	setp.lt.s32 	%p14, %r140, %r63;
	add.s32 	%r141, %r140, 1;
	selp.b32 	%r142, %r141, 0, %p14;
	mul.lo.s32 	%r143, %r140, %r56;
	add.s32 	%r144, %r143, %r71;
	mul.wide.s32 	%rd69, %r144, 4;
	add.s64 	%rd70, %rd4, %rd69;
	ld.global.f32 	%f188, [%rd70];
	add.s32 	%r145, %r143, %r74;
	mul.wide.s32 	%rd71, %r145, 4;
	add.s64 	%rd72, %rd4, %rd71;
	ld.global.f32 	%f189, [%rd72];
	add.s32 	%r146, %r77, %r143;
	mul.wide.s32 	%rd73, %r146, 4;
	add.s64 	%rd74, %rd4, %rd73;
	ld.global.f32 	%f190, [%rd74];
	add.s32 	%r147, %r79, %r143;
	mul.wide.s32 	%rd75, %r147, 4;
	add.s64 	%rd76, %rd4, %rd75;
	ld.global.f32 	%f191, [%rd76];
	mul.lo.s32 	%r148, %r142, %r56;
	add.s32 	%r149, %r148, %r71;
	mul.wide.s32 	%rd77, %r149, 4;
	add.s64 	%rd78, %rd4, %rd77;
	ld.global.f32 	%f192, [%rd78];
	add.s32 	%r150, %r148, %r74;
	mul.wide.s32 	%rd79, %r150, 4;
	add.s64 	%rd80, %rd4, %rd79;
	ld.global.f32 	%f193, [%rd80];
	add.s32 	%r151, %r148, %r77;
	mul.wide.s32 	%rd81, %r151, 4;
	add.s64 	%rd82, %rd4, %rd81;
	ld.global.f32 	%f194, [%rd82];
	add.s32 	%r152, %r148, %r79;
	mul.wide.s32 	%rd83, %r152, 4;
	add.s64 	%rd84, %rd4, %rd83;
	ld.global.f32 	%f195, [%rd84];
	mul.f32 	%f196, %f43, %f189;
	fma.rn.f32 	%f197, %f26, %f188, %f196;
	mul.f32 	%f198, %f43, %f191;
	fma.rn.f32 	%f199, %f26, %f190, %f198;
	mul.f32 	%f200, %f46, %f199;
	fma.rn.f32 	%f201, %f28, %f197, %f200;
	sub.f32 	%f202, %f42, %f186;
	mul.f32 	%f203, %f43, %f193;
	fma.rn.f32 	%f204, %f26, %f192, %f203;
	mul.f32 	%f205, %f43, %f195;
	fma.rn.f32 	%f206, %f26, %f194, %f205;
	mul.f32 	%f207, %f46, %f206;
	fma.rn.f32 	%f208, %f28, %f204, %f207;
	mul.f32 	%f209, %f202, %f208;
	fma.rn.f32 	%f210, %f186, %f201, %f209;
	sub.s32 	%r153, 126, %r55;
	cvt.rn.f32.s32 	%f211, %r153;
	fma.rn.f32 	%f212, %f211, 0f3C800000, 0fBF800000;
	cvt.f64.f32 	%fd26, %f212;
	fma.rn.f32 	%f213, %f210, 0f42200000, 0f00000000;
	cvt.f64.f32 	%fd27, %f213;
	fma.rn.f64 	%fd28, %fd27, 0d3FC999999999999A, %fd26;
	cvt.rn.f32.f64 	%f214, %fd28;
	fma.rn.f32 	%f215, %f210, 0f42200000, %f214;
	cvt.f64.f32 	%fd29, %f215;
	fma.rn.f64 	%fd30, %fd29, 0d3FC999999999999A, %fd26;
	cvt.rn.f32.f64 	%f216, %fd30;
	fma.rn.f32 	%f217, %f210, 0f42200000, %f216;
	cvt.f64.f32 	%fd31, %f217;
	fma.rn.f64 	%fd32, %fd31, 0d3FC999999999999A, %fd26;
	cvt.rn.f32.f64 	%f218, %fd32;
	setp.ge.f32 	%p15, %f218, 0f3F000000;
	selp.f32 	%f219, 0f3F800000, %f218, %p15;
	setp.lt.f32 	%p16, %f219, 0f3F000000;
	add.f32 	%f220, %f219, 0f3F800000;
	mul.f32 	%f221, %f220, 0f42FF0000;
	selp.f32 	%f222, 0f00000000, %f221, %p16;
	cvt.rzi.s32.f32 	%r154, %f222;
	add.s32 	%r155, %r143, %r93;
	mul.wide.s32 	%rd85, %r155, 4;
	add.s64 	%rd86, %rd4, %rd85;
	ld.global.f32 	%f223, [%rd86];
	add.s32 	%r156, %r95, %r143;
	mul.wide.s32 	%rd87, %r156, 4;
	add.s64 	%rd88, %rd4, %rd87;
	ld.global.f32 	%f224, [%rd88];
	add.s32 	%r157, %r97, %r143;
	mul.wide.s32 	%rd89, %r157, 4;
	add.s64 	%rd90, %rd4, %rd89;
	ld.global.f32 	%f225, [%rd90];
	add.s32 	%r158, %r99, %r143;
	mul.wide.s32 	%rd91, %r158, 4;
	add.s64 	%rd92, %rd4, %rd91;
	ld.global.f32 	%f226, [%rd92];
	add.s32 	%r159, %r148, %r93;
	mul.wide.s32 	%rd93, %r159, 4;
	add.s64 	%rd94, %rd4, %rd93;
	ld.global.f32 	%f227, [%rd94];
	add.s32 	%r160, %r148, %r95;
	mul.wide.s32 	%rd95, %r160, 4;
	add.s64 	%rd96, %rd4, %rd95;
	ld.global.f32 	%f228, [%rd96];
	add.s32 	%r161, %r148, %r97;
	mul.wide.s32 	%rd97, %r161, 4;
	add.s64 	%rd98, %rd4, %rd97;
	ld.global.f32 	%f229, [%rd98];
	add.s32 	%r162, %r148, %r99;
	mul.wide.s32 	%rd99, %r162, 4;
	add.s64 	%rd100, %rd4, %rd99;
	ld.global.f32 	%f230, [%rd100];
	mul.f32 	%f231, %f86, %f224;
	fma.rn.f32 	%f232, %f76, %f223, %f231;
	mul.f32 	%f233, %f86, %f226;
	fma.rn.f32 	%f234, %f76, %f225, %f233;
	mul.f32 	%f235, %f46, %f234;
	fma.rn.f32 	%f236, %f28, %f232, %f235;
	mul.f32 	%f237, %f86, %f228;
	fma.rn.f32 	%f238, %f76, %f227, %f237;
	mul.f32 	%f239, %f86, %f230;
	fma.rn.f32 	%f240, %f76, %f229, %f239;
	mul.f32 	%f241, %f46, %f240;
	fma.rn.f32 	%f242, %f28, %f238, %f241;
	mul.f32 	%f243, %f202, %f242;
	fma.rn.f32 	%f244, %f186, %f236, %f243;
	fma.rn.f32 	%f245, %f244, 0f42200000, 0f00000000;
	cvt.f64.f32 	%fd33, %f245;
	fma.rn.f64 	%fd34, %fd33, 0d3FC999999999999A, %fd26;
	cvt.rn.f32.f64 	%f246, %fd34;
	fma.rn.f32 	%f247, %f244, 0f42200000, %f246;
	cvt.f64.f32 	%fd35, %f247;
	fma.rn.f64 	%fd36, %fd35, 0d3FC999999999999A, %fd26;
	cvt.rn.f32.f64 	%f248, %fd36;
	fma.rn.f32 	%f249, %f244, 0f42200000, %f248;
	cvt.f64.f32 	%fd37, %f249;
	fma.rn.f64 	%fd38, %fd37, 0d3FC999999999999A, %fd26;
	cvt.rn.f32.f64 	%f250, %fd38;
	setp.ge.f32 	%p17, %f250, 0f3F000000;
	selp.f32 	%f251, 0f3F800000, %f250, %p17;
	setp.lt.f32 	%p18, %f251, 0f3F000000;
	add.f32 	%f252, %f251, 0f3F800000;
	mul.f32 	%f253, %f252, 0f42FF0000;
	selp.f32 	%f254, 0f00000000, %f253, %p18;
	cvt.rzi.s32.f32 	%r163, %f254;
	add.s32 	%r164, %r111, %r143;
	mul.wide.s32 	%rd101, %r164, 4;
	add.s64 	%rd102, %rd4, %rd101;
	ld.global.f32 	%f255, [%rd102];
	add.s32 	%r165, %r113, %r143;
	mul.wide.s32 	%rd103, %r165, 4;
	add.s64 	%rd104, %rd4, %rd103;
	ld.global.f32 	%f256, [%rd104];
	add.s32 	%r166, %r116, %r143;
	mul.wide.s32 	%rd105, %r166, 4;
	add.s64 	%rd106, %rd4, %rd105;
	ld.global.f32 	%f257, [%rd106];
	add.s32 	%r167, %r118, %r143;
	mul.wide.s32 	%rd107, %r167, 4;
	add.s64 	%rd108, %rd4, %rd107;
	ld.global.f32 	%f258, [%rd108];
	add.s32 	%r168, %r148, %r111;
	mul.wide.s32 	%rd109, %r168, 4;
	add.s64 	%rd110, %rd4, %rd109;
	ld.global.f32 	%f259, [%rd110];
	add.s32 	%r169, %r148, %r113;
	mul.wide.s32 	%rd111, %r169, 4;
	add.s64 	%rd112, %rd4, %rd111;
	ld.global.f32 	%f260, [%rd112];
	add.s32 	%r170, %r116, %r148;
	mul.wide.s32 	%rd113, %r170, 4;
	add.s64 	%rd114, %rd4, %rd113;
	ld.global.f32 	%f261, [%rd114];
	add.s32 	%r171, %r118, %r148;
	mul.wide.s32 	%rd115, %r171, 4;
	add.s64 	%rd116, %rd4, %rd115;
	ld.global.f32 	%f262, [%rd116];
	mul.f32 	%f263, %f43, %f256;
	fma.rn.f32 	%f264, %f26, %f255, %f263;
	mul.f32 	%f265, %f43, %f258;
	fma.rn.f32 	%f266, %f26, %f257, %f265;
	mul.f32 	%f267, %f127, %f266;
	fma.rn.f32 	%f268, %f115, %f264, %f267;
	mul.f32 	%f269, %f43, %f260;
	fma.rn.f32 	%f270, %f26, %f259, %f269;
	mul.f32 	%f271, %f43, %f262;
	fma.rn.f32 	%f272, %f26, %f261, %f271;
	mul.f32 	%f273, %f127, %f272;
	fma.rn.f32 	%f274, %f115, %f270, %f273;
	mul.f32 	%f275, %f202, %f274;
	fma.rn.f32 	%f276, %f186, %f268, %f275;
	fma.rn.f32 	%f277, %f276, 0f42200000, 0f00000000;
	cvt.f64.f32 	%fd39, %f277;
	fma.rn.f64 	%fd40, %fd39, 0d3FC999999999999A, %fd26;
	cvt.rn.f32.f64 	%f278, %fd40;
	fma.rn.f32 	%f279, %f276, 0f42200000, %f278;
	cvt.f64.f32 	%fd41, %f279;
	fma.rn.f64 	%fd42, %fd41, 0d3FC999999999999A, %fd26;
	cvt.rn.f32.f64 	%f280, %fd42;
	fma.rn.f32 	%f281, %f276, 0f42200000, %f280;
	cvt.f64.f32 	%fd43, %f281;
	fma.rn.f64 	%fd44, %fd43, 0d3FC999999999999A, %fd26;
	cvt.rn.f32.f64 	%f282, %fd44;
	setp.ge.f32 	%p19, %f282, 0f3F000000;
	selp.f32 	%f283, 0f3F800000, %f282, %p19;
	setp.lt.f32 	%p20, %f283, 0f3F000000;
	add.f32 	%f284, %f283, 0f3F800000;
	mul.f32 	%f285, %f284, 0f42FF0000;
	selp.f32 	%f286, 0f00000000, %f285, %p20;
	cvt.rzi.s32.f32 	%r172, %f286;
	add.s32 	%r173, %r125, %r143;
	mul.wide.s32 	%rd117, %r173, 4;
	add.s64 	%rd118, %rd4, %rd117;
	ld.global.f32 	%f287, [%rd118];
	add.s32 	%r174, %r127, %r143;
	mul.wide.s32 	%rd119, %r174, 4;
	add.s64 	%rd120, %rd4, %rd119;
	ld.global.f32 	%f288, [%rd120];
	add.s32 	%r175, %r129, %r143;
	mul.wide.s32 	%rd121, %r175, 4;
	add.s64 	%rd122, %rd4, %rd121;
	ld.global.f32 	%f289, [%rd122];
	add.s32 	%r176, %r131, %r143;
	mul.wide.s32 	%rd123, %r176, 4;
	add.s64 	%rd124, %rd4, %rd123;
	ld.global.f32 	%f290, [%rd124];
	add.s32 	%r177, %r148, %r125;
	mul.wide.s32 	%rd125, %r177, 4;
	add.s64 	%rd126, %rd4, %rd125;
	ld.global.f32 	%f291, [%rd126];
	add.s32 	%r178, %r148, %r127;
	mul.wide.s32 	%rd127, %r178, 4;
	add.s64 	%rd128, %rd4, %rd127;
	ld.global.f32 	%f292, [%rd128];
	add.s32 	%r179, %r129, %r148;
	mul.wide.s32 	%rd129, %r179, 4;
	add.s64 	%rd130, %rd4, %rd129;
	ld.global.f32 	%f293, [%rd130];
	add.s32 	%r180, %r131, %r148;
	mul.wide.s32 	%rd131, %r180, 4;
	add.s64 	%rd132, %rd4, %rd131;
	ld.global.f32 	%f294, [%rd132];
	mul.f32 	%f295, %f86, %f288;
	fma.rn.f32 	%f296, %f76, %f287, %f295;
	mul.f32 	%f297, %f86, %f290;
	fma.rn.f32 	%f298, %f76, %f289, %f297;
	mul.f32 	%f299, %f127, %f298;
	fma.rn.f32 	%f300, %f115, %f296, %f299;
	mul.f32 	%f301, %f86, %f292;
	fma.rn.f32 	%f302, %f76, %f291, %f301;
	mul.f32 	%f303, %f86, %f294;
	fma.rn.f32 	%f304, %f76, %f293, %f303;
	mul.f32 	%f305, %f127, %f304;
	fma.rn.f32 	%f306, %f115, %f302, %f305;
	mul.f32 	%f307, %f202, %f306;
	fma.rn.f32 	%f308, %f186, %f300, %f307;
	fma.rn.f32 	%f309, %f308, 0f42200000, 0f00000000;
	cvt.f64.f32 	%fd45, %f309;
	fma.rn.f64 	%fd46, %fd45, 0d3FC999999999999A, %fd26;
	cvt.rn.f32.f64 	%f310, %fd46;
	fma.rn.f32 	%f311, %f308, 0f42200000, %f310;
	cvt.f64.f32 	%fd47, %f311;
	fma.rn.f64 	%fd48, %fd47, 0d3FC999999999999A, %fd26;
	cvt.rn.f32.f64 	%f312, %fd48;
	fma.rn.f32 	%f313, %f308, 0f42200000, %f312;
	cvt.f64.f32 	%fd49, %f313;
	fma.rn.f64 	%fd50, %fd49, 0d3FC999999999999A, %fd26;
	cvt.rn.f32.f64 	%f314, %fd50;
	setp.ge.f32 	%p21, %f314, 0f3F000000;
	selp.f32 	%f315, 0f3F800000, %f314, %p21;
	setp.lt.f32 	%p22, %f315, 0f3F000000;
	add.f32 	%f316, %f315, 0f3F800000;
	mul.f32 	%f317, %f316, 0f42FF0000;
	selp.f32 	%f318, 0f00000000, %f317, %p22;
	cvt.rzi.s32.f32 	%r181, %f318;
	setp.ne.s32 	%p23, %r200, %r5;
	setp.ne.s32 	%p24, %r200, %r124;
	or.pred  	%p25, %p23, %p24;
	setp.ne.s32 	%p26, %r200, %r137;
	or.pred  	%p27, %p25, %p26;
	setp.ne.s32 	%p28, %r200, %r154;
	or.pred  	%p29, %p27, %p28;
	setp.ne.s32 	%p30, %r200, %r163;
	or.pred  	%p31, %p29, %p30;
	setp.ne.s32 	%p32, %r200, %r172;
	or.pred  	%p33, %p31, %p32;
	setp.ne.s32 	%p34, %r200, %r181;
	or.pred  	%p35, %p33, %p34;
	@%p35 bra 	$L__BB0_2;
	mul.wide.s32 	%rd135, %r2, 4;
	add.s64 	%rd136, %rd1, %rd135;
	mov.b32 	%r192, 0;
	st.global.u32 	[%rd136], %r192;
	st.global.u32 	[%rd136+4], %r192;
	st.global.u32 	[%rd136+8], %r192;
	st.global.u32 	[%rd136+12], %r192;
	st.global.u32 	[%rd136+16], %r192;
	st.global.u32 	[%rd136+20], %r192;
	st.global.u32 	[%rd136+24], %r192;
	st.global.u32 	[%rd136+28], %r192;
	mov.b32 	%r201, -1073741824;
	bra.uni 	$L__BB0_3;
$L__BB0_2:
	or.b32  	%r183, %r200, -1073741824;
	mul.wide.s32 	%rd133, %r2, 4;
	add.s64 	%rd134, %rd1, %rd133;
	st.global.u32 	[%rd134], %r183;
	or.b32  	%r184, %r5, -1073741824;
	st.global.u32 	[%rd134+4], %r184;
	or.b32  	%r185, %r124, -1073741824;
	st.global.u32 	[%rd134+8], %r185;
	or.b32  	%r186, %r137, -1073741824;
	st.global.u32 	[%rd134+12], %r186;
	or.b32  	%r187, %r154, -1073741824;
	st.global.u32 	[%rd134+16], %r187;
	or.b32  	%r188, %r163, -1073741824;
	st.global.u32 	[%rd134+20], %r188;
	or.b32  	%r189, %r172, -1073741824;
	st.global.u32 	[%rd134+24], %r189;
	or.b32  	%r190, %r181, -1073741824;
	st.global.u32 	[%rd134+28], %r190;
	and.b32  	%r200, %r2, 1073741816;
	mov.b32 	%r201, -2147483648;
$L__BB0_3:
	mov.u32 	%r193, %nctaid.z;
	cvt.rzi.s32.f32 	%r194, %f1;
	or.b32  	%r195, %r201, %r200;
	mul.lo.s32 	%r196, %r193, %r1;
	mul.lo.s32 	%r197, %r196, %r3;
	shl.b32 	%r198, %r197, 3;
	add.s32 	%r199, %r194, %r198;
	mul.wide.s32 	%rd137, %r199, 4;
	add.s64 	%rd138, %rd1, %rd137;
	st.global.u32 	[%rd138], %r195;
	ret;

}
	// .globl	_Z12k_build_treePii
.visible .entry _Z12k_build_treePii(
	.param .u64 .ptr .align 1 _Z12k_build_treePii_param_0,
	.param .u32 _Z12k_build_treePii_param_1
)
{
	.reg .pred 	%p<19>;
	.reg .b32 	%r<66>;
	.reg .b32 	%f<14>;
	.reg .b64 	%rd<7>;

	ld.param.u64 	%rd3, [_Z12k_build_treePii_param_0];
	ld.param.u32 	%r12, [_Z12k_build_treePii_param_1];
	cvta.to.global.u64 	%rd1, %rd3;
	mov.u32 	%r13, %ntid.x;
	mov.u32 	%r14, %nctaid.x;
	mul.lo.s32 	%r15, %r13, %r14;
	mov.u32 	%r16, %ntid.y;
	mov.u32 	%r17, %nctaid.y;
	mul.lo.s32 	%r18, %r16, %r17;
	mov.u32 	%r1, %ntid.z;
	mov.u32 	%r19, %ctaid.x;
	mov.u32 	%r20, %tid.x;
	mad.lo.s32 	%r21, %r19, %r13, %r20;
	mov.u32 	%r22, %ctaid.y;
	mov.u32 	%r23, %tid.y;
	mad.lo.s32 	%r24, %r22, %r16, %r23;
	mov.u32 	%r25, %ctaid.z;
	mov.u32 	%r26, %tid.z;
	mad.lo.s32 	%r27, %r25, %r1, %r26;
	mad.lo.s32 	%r28, %r27, %r18, %r24;
	mad.lo.s32 	%r29, %r28, %r15, %r21;
	shl.b32 	%r30, %r29, 3;
	cvt.rn.f32.s32 	%f2, %r21;
	mul.f32 	%f3, %f2, 0f3F000000;
	cvt.rzi.s32.f32 	%r31, %f3;
	cvt.rn.f32.s32 	%f4, %r31;
	cvt.rn.f32.u32 	%f5, %r24;
	mul.f32 	%f6, %f5, 0f3F000000;
	cvt.rzi.s32.f32 	%r32, %f6;
	mul.lo.s32 	%r33, %r32, %r15;
	cvt.rn.f32.s32 	%f7, %r33;
	fma.rn.f32 	%f8, %f7, 0f3F000000, %f4;
	cvt.rn.f32.u32 	%f9, %r27;
	mul.f32 	%f10, %f9, 0f3F000000;
	cvt.rzi.s32.f32 	%r34, %f10;
	mul.lo.s32 	%r2, %r18, %r15;
	mul.lo.s32 	%r35, %r2, %r34;
	cvt.rn.f32.s32 	%f11, %r35;
	fma.rn.f32 	%f12, %f11, 0f3E800000, %f8;
	shr.u32 	%r36, %r21, 31;
	add.s32 	%r37, %r21, %r36;
	and.b32  	%r38, %r37, -2;
	sub.s32 	%r39, %r21, %r38;
	shl.b32 	%r40, %r24, 1;
	and.b32  	%r41, %r40, 2;
	add.s32 	%r42, %r41, %r39;
	shl.b32 	%r43, %r27, 2;
	and.b32  	%r44, %r43, 4;
	add.s32 	%r45, %r42, %r44;
	cvt.rn.f32.s32 	%f13, %r45;
	fma.rn.f32 	%f1, %f12, 0f41000000, %f13;
	add.s32 	%r3, %r30, %r12;
	mul.wide.s32 	%rd4, %r3, 4;
	add.s64 	%rd2, %rd1, %rd4;
	ld.global.u32 	%r64, [%rd2];
	ld.global.u32 	%r47, [%rd2+4];
	ld.global.u32 	%r48, [%rd2+8];
	ld.global.u32 	%r5, [%rd2+16];
	ld.global.u32 	%r6, [%rd2+20];
	ld.global.u32 	%r7, [%rd2+24];
	ld.global.u32 	%r8, [%rd2+28];
	setp.ne.s32 	%p4, %r64, %r47;
	setp.ne.s32 	%p5, %r64, %r48;
	mov.pred 	%p18, 0;
	or.pred  	%p6, %p4, %p5;
	@%p6 bra 	$L__BB1_2;
	ld.global.u32 	%r50, [%rd2+12];
	setp.eq.s32 	%p18, %r64, %r50;
$L__BB1_2:
	setp.eq.s32 	%p7, %r64, %r5;
	and.pred  	%p8, %p18, %p7;
	setp.eq.s32 	%p9, %r64, %r6;
	and.pred  	%p10, %p8, %p9;
	setp.eq.s32 	%p11, %r64, %r7;
	and.pred  	%p12, %p10, %p11;
	setp.eq.s32 	%p13, %r64, %r8;
	shr.u32 	%r51, %r64, 30;
	and.b32  	%r52, %r51, 1;
	setp.eq.b32 	%p14, %r52, 1;
	and.pred  	%p15, %p14, %p13;
	and.pred  	%p16, %p12, %p15;
	not.pred 	%p17, %p16;
	@%p17 bra 	$L__BB1_4;
	mov.b32 	%r55, 0;
	st.global.u32 	[%rd2], %r55;
	st.global.u32 	[%rd2+4], %r55;
	st.global.u32 	[%rd2+8], %r55;
	st.global.u32 	[%rd2+12], %r55;
	st.global.u32 	[%rd2+16], %r55;
	st.global.u32 	[%rd2+20], %r55;
	st.global.u32 	[%rd2+24], %r55;
	st.global.u32 	[%rd2+28], %r55;
	mov.b32 	%r65, -1073741824;
	bra.uni 	$L__BB1_5;
$L__BB1_4:
	and.b32  	%r64, %r3, 1073741823;
	mov.b32 	%r65, -2147483648;
$L__BB1_5:
	mov.u32 	%r56, %nctaid.z;
	cvt.rzi.s32.f32 	%r57, %f1;
	or.b32  	%r58, %r65, %r64;
	mul.lo.s32 	%r59, %r56, %r1;
	mul.lo.s32 	%r60, %r59, %r2;
	shl.b32 	%r61, %r60, 3;
	add.s32 	%r62, %r12, %r61;
	add.s32 	%r63, %r62, %r57;
	mul.wide.s32 	%rd5, %r63, 4;
	add.s64 	%rd6, %rd1, %rd5;
	st.global.u32 	[%rd6], %r58;
	ret;

}
	// .globl	_Z24k_blelloch_scan_and_packPii
.visible .entry _Z24k_blelloch_scan_and_packPii(
	.param .u64 .ptr .align 1 _Z24k_blelloch_scan_and_packPii_param_0,
	.param .u32 _Z24k_blelloch_scan_and_packPii_param_1
)
{
	.reg .pred 	%p<11>;
	.reg .b32 	%r<80>;
	.reg .b64 	%rd<13>;

	ld.param.u64 	%rd4, [_Z24k_blelloch_scan_and_packPii_param_0];
	ld.param.u32 	%r26, [_Z24k_blelloch_scan_and_packPii_param_1];
	cvta.to.global.u64 	%rd1, %rd4;
	mov.u32 	%r1, %tid.x;
	mov.u32 	%r27, %ctaid.x;
	mov.u32 	%r2, %ntid.x;
	mul.lo.s32 	%r3, %r27, %r2;
	add.s32 	%r4, %r3, %r1;
	shl.b32 	%r5, %r2, 1;
	shl.b32 	%r28, %r4, 1;
	setp.ge.s32 	%p1, %r28, %r26;
	mul.wide.s32 	%rd5, %r28, 4;
	add.s64 	%rd2, %rd1, %rd5;
	@%p1 bra 	$L__BB2_2;
	ld.global.u32 	%r30, [%rd2];
	setp.gt.u32 	%p2, %r30, 1073741823;
	selp.u32 	%r74, 1, 0, %p2;
	ld.global.u32 	%r73, [%rd2+4];
	bra.uni 	$L__BB2_3;
$L__BB2_2:
	mov.b32 	%r73, 0;
	st.global.u32 	[%rd2], %r73;
	st.global.u32 	[%rd2+4], %r73;
	mov.u32 	%r74, %r73;
$L__BB2_3:
	shl.b32 	%r32, %r1, 1;
	shl.b32 	%r33, %r1, 3;
	mov.u32 	%r34, shared_mem;
	add.s32 	%r10, %r34, %r33;
	setp.gt.u32 	%p3, %r73, 1073741823;
	selp.u32 	%r35, 1, 0, %p3;
	or.b32  	%r11, %r32, 1;
	st.shared.v2.u32 	[%r10], {%r74, %r35};
	mov.b32 	%r78, 1;
	mov.u32 	%r75, %r2;
$L__BB2_4:
	bar.sync 	0;
	setp.ge.u32 	%p4, %r1, %r75;
	@%p4 bra 	$L__BB2_6;
	mul.lo.s32 	%r36, %r78, %r11;
	shl.b32 	%r37, %r36, 2;
	add.s32 	%r39, %r34, %r37;
	ld.shared.u32 	%r40, [%r39+-4];
	shl.b32 	%r41, %r78, 2;
	add.s32 	%r42, %r39, %r41;
	ld.shared.u32 	%r43, [%r42+-4];
	add.s32 	%r44, %r43, %r40;
	st.shared.u32 	[%r42+-4], %r44;
$L__BB2_6:
	shl.b32 	%r78, %r78, 1;
	shr.u32 	%r15, %r75, 1;
	setp.gt.u32 	%p5, %r75, 1;
	mov.u32 	%r75, %r15;
	@%p5 bra 	$L__BB2_4;
	setp.ne.s32 	%p6, %r1, 0;
	shl.b32 	%r45, %r5, 2;
	add.s32 	%r16, %r34, %r45;
	shl.b32 	%r17, %r2, 3;
	add.s32 	%r18, %r16, %r17;
	@%p6 bra 	$L__BB2_9;
	ld.shared.u32 	%r47, [%r16+-4];
	st.shared.u32 	[%r18], %r47;
	mov.b32 	%r48, 0;
	st.shared.u32 	[%r16+-4], %r48;
$L__BB2_9:
	mov.b32 	%r77, 1;
$L__BB2_10:
	shr.s32 	%r78, %r78, 1;
	bar.sync 	0;
	setp.ge.u32 	%p7, %r1, %r77;
	@%p7 bra 	$L__BB2_12;
	mul.lo.s32 	%r50, %r78, %r11;
	shl.b32 	%r51, %r50, 2;
	add.s32 	%r53, %r34, %r51;
	ld.shared.u32 	%r54, [%r53+-4];
	shl.b32 	%r55, %r78, 2;
	add.s32 	%r56, %r53, %r55;
	ld.shared.u32 	%r57, [%r56+-4];
	st.shared.u32 	[%r53+-4], %r57;
	add.s32 	%r58, %r57, %r54;
	st.shared.u32 	[%r56+-4], %r58;
$L__BB2_12:
	shl.b32 	%r77, %r77, 1;
	setp.le.u32 	%p8, %r77, %r2;
	@%p8 bra 	$L__BB2_10;
	setp.ne.s32 	%p9, %r1, 0;
	bar.sync 	0;
	ld.shared.u32 	%r59, [%r10];
	add.s32 	%r60, %r59, %r3;
	mul.wide.s32 	%rd6, %r60, 4;
	add.s64 	%rd7, %rd1, %rd6;
	ld.global.u32 	%r61, [%rd7];
	add.s32 	%r62, %r10, %r17;
	st.shared.u32 	[%r62], %r61;
	ld.shared.u32 	%r63, [%r10+4];
	add.s32 	%r64, %r63, %r3;
	mul.wide.s32 	%rd8, %r64, 4;
	add.s64 	%rd9, %rd1, %rd8;
	ld.global.u32 	%r65, [%rd9];
	st.shared.u32 	[%r62+4], %r65;
	bar.sync 	0;
	ld.shared.v2.u32 	{%r66, %r67}, [%r62];
	add.s32 	%r68, %r4, %r1;
	mul.wide.s32 	%rd10, %r68, 4;
	add.s64 	%rd11, %rd1, %rd10;
	st.global.u32 	[%rd11], %r66;
	st.global.u32 	[%rd11+4], %r67;
	bar.sync 	0;
	@%p9 bra 	$L__BB2_18;
	add.s32 	%r69, %r5, -1;
	ld.shared.u32 	%r70, [%r16+-4];
	setp.ge.s32 	%p10, %r70, %r69;
	sub.s32 	%r71, %r69, %r2;
	add.s32 	%r72, %r71, %r3;
	mul.wide.u32 	%rd12, %r72, 4;
	add.s64 	%rd3, %rd1, %rd12;
	@%p10 bra 	$L__BB2_16;
	ld.shared.u32 	%r79, [%r18];
	bra.uni 	$L__BB2_17;
$L__BB2_16:
	ld.global.u32 	%r79, [%rd3];
$L__BB2_17:
	st.global.u32 	[%rd3], %r79;
$L__BB2_18:
	ret;

}
	// .globl	_Z10testKernelPfS_
.visible .entry _Z10testKernelPfS_(
	.param .u64 .ptr .align 1 _Z10testKernelPfS__param_0,
	.param .u64 .ptr .align 1 _Z10testKernelPfS__param_1
)
{
	.reg .b32 	%r<6>;
	.reg .b32 	%f<6>;
	.reg .b64 	%rd<8>;

	ld.param.u64 	%rd1, [_Z10testKernelPfS__param_0];
	ld.param.u64 	%rd2, [_Z10testKernelPfS__param_1];
	cvta.to.global.u64 	%rd3, %rd2;
	cvta.to.global.u64 	%rd4, %rd1;
	mov.u32 	%r1, %tid.x;
	mov.u32 	%r2, %ntid.x;
	mul.wide.u32 	%rd5, %r1, 4;
	add.s64 	%rd6, %rd4, %rd5;
	ld.global.f32 	%f1, [%rd6];
	shl.b32 	%r3, %r1, 2;
	mov.u32 	%r4, sdata;
	add.s32 	%r5, %r4, %r3;
	st.shared.f32 	[%r5], %f1;
	bar.sync 	0;
	cvt.rn.f32.u32 	%f2, %r2;
	ld.shared.f32 	%f3, [%r5];
	mul.f32 	%f4, %f3, %f2;
	st.shared.f32 	[%r5], %f4;
	bar.sync 	0;
	ld.shared.f32 	%f5, [%r5];
	add.s64 	%rd7, %rd3, %rd5;
	st.global.f32 	[%rd7], %f5;
	ret;

}


// ===== COMPILED SASS (sm_100) =====

	.target	sm_100

	.elftype	@"ET_EXEC"


//--------------------- .note.nv.tkinfo           --------------------------
	.section	.note.nv.tkinfo,"",@"SHT_NOTE"
	.sectionflags	@"SHF_NOTE_NV_TKINFO"
	.tkinfo
        /*0018*/ 	.word	0x00000002
        /*0030*/ 	.string	""
        /*0030*/ 	.string	"ptxas"
        /*0030*/ 	.string	"Cuda compilation tools, release 13.0, V13.0.88"
        /*0030*/ 	.string	"Build cuda_13.0.r13.0/compiler.36424714_0"
        /*0030*/ 	.string	"-arch sm_100 -m 64 "



//--------------------- .note.nv.cuinfo           --------------------------
	.section	.note.nv.cuinfo,"",@"SHT_NOTE"
	.sectionflags	@"SHF_NOTE_NV_CUINFO"
        /*0018*/ 	.short	0x0002
        /*001a*/ 	.short	0x0064
        /*001c*/ 	.short	0x0082
	.zero		2


//--------------------- .nv.info                  --------------------------
	.section	.nv.info,"",@"SHT_CUDA_INFO"
	.align	4


	//----- nvinfo : EIATTR_REGCOUNT
	.align		4
        /*0000*/ 	.byte	0x04, 0x2f
        /*0002*/ 	.short	(.L_1 - .L_0)
	.align		4
.L_0:
        /*0004*/ 	.word	index@(_Z20k_octree_fill_blocksPiPfiiiii)
        /*0008*/ 	.word	0x00000038


	//----- nvinfo : EIATTR_FRAME_SIZE
	.align		4
.L_1:
        /*000c*/ 	.byte	0x04, 0x11
        /*000e*/ 	.short	(.L_3 - .L_2)
	.align		4
.L_2:
        /*0010*/ 	.word	index@($__internal_0_$__cuda_sm3x_div_rn_noftz_f32_slowpath)
        /*0014*/ 	.word	0x00000000


	//----- nvinfo : EIATTR_FRAME_SIZE
	.align		4
.L_3:
        /*0018*/ 	.byte	0x04, 0x11
        /*001a*/ 	.short	(.L_5 - .L_4)
	.align		4
.L_4:
        /*001c*/ 	.word	index@(_Z20k_octree_fill_blocksPiPfiiiii)
        /*0020*/ 	.word	0x00000000


	//----- nvinfo : EIATTR_REGCOUNT
	.align		4
.L_5:
        /*0024*/ 	.byte	0x04, 0x2f
        /*0026*/ 	.short	(.L_7 - .L_6)
	.align		4
.L_6:
        /*0028*/ 	.word	index@(_Z12k_build_treePii)
        /*002c*/ 	.word	0x0000001a


	//----- nvinfo : EIATTR_FRAME_SIZE
	.align		4
.L_7:
        /*0030*/ 	.byte	0x04, 0x11
        /*0032*/ 	.short	(.L_9 - .L_8)
	.align		4
.L_8:
        /*0034*/ 	.word	index@(_Z12k_build_treePii)
        /*0038*/ 	.word	0x00000000


	//----- nvinfo : EIATTR_REGCOUNT
	.align		4
.L_9:
        /*003c*/ 	.byte	0x04, 0x2f
        /*003e*/ 	.short	(.L_11 - .L_10)
	.align		4
.L_10:
        /*0040*/ 	.word	index@(_Z24k_blelloch_scan_and_packPii)
        /*0044*/ 	.word	0x00000016


	//----- nvinfo : EIATTR_FRAME_SIZE
	.align		4
.L_11:
        /*0048*/ 	.byte	0x04, 0x11
        /*004a*/ 	.short	(.L_13 - .L_12)
	.align		4
.L_12:
        /*004c*/ 	.word	index@(_Z24k_blelloch_scan_and_packPii)
        /*0050*/ 	.word	0x00000000


	//----- nvinfo : EIATTR_REGCOUNT
	.align		4
.L_13:
        /*0054*/ 	.byte	0x04, 0x2f
        /*0056*/ 	.short	(.L_15 - .L_14)
	.align		4
.L_14:
        /*0058*/ 	.word	index@(_Z10testKernelPfS_)
        /*005c*/ 	.word	0x0000000c


	//----- nvinfo : EIATTR_FRAME_SIZE
	.align		4
.L_15:
        /*0060*/ 	.byte	0x04, 0x11
        /*0062*/ 	.short	(.L_17 - .L_16)
	.align		4
.L_16:
        /*0064*/ 	.word	index@(_Z10testKernelPfS_)
        /*0068*/ 	.word	0x00000000


	//----- nvinfo : EIATTR_MIN_STACK_SIZE
	.align		4
.L_17:
        /*006c*/ 	.byte	0x04, 0x12
        /*006e*/ 	.short	(.L_19 - .L_18)
	.align		4
.L_18:
        /*0070*/ 	.word	index@(_Z10testKernelPfS_)
        /*0074*/ 	.word	0x00000000


	//----- nvinfo : EIATTR_MIN_STACK_SIZE
	.align		4
.L_19:
        /*0078*/ 	.byte	0x04, 0x12
        /*007a*/ 	.short	(.L_21 - .L_20)
	.align		4
.L_20:
        /*007c*/ 	.word	index@(_Z24k_blelloch_scan_and_packPii)
        /*0080*/ 	.word	0x00000000


	//----- nvinfo : EIATTR_MIN_STACK_SIZE
	.align		4
.L_21:
        /*0084*/ 	.byte	0x04, 0x12
        /*0086*/ 	.short	(.L_23 - .L_22)
	.align		4
.L_22:
        /*0088*/ 	.word	index@(_Z12k_build_treePii)
        /*008c*/ 	.word	0x00000000


	//----- nvinfo : EIATTR_MIN_STACK_SIZE
	.align		4
.L_23:
        /*0090*/ 	.byte	0x04, 0x12
        /*0092*/ 	.short	(.L_25 - .L_24)
	.align		4
.L_24:
        /*0094*/ 	.word	index@(_Z20k_octree_fill_blocksPiPfiiiii)
        /*0098*/ 	.word	0x00000000
.L_25:


//--------------------- .nv.compat                --------------------------
	.section	.nv.compat,"",@"SHT_CUDA_COMPAT_INFO"
	.align	4
        /*0000*/ 	.byte	0x02, 0x09, 0x00, 0x00, 0x02, 0x02, 0x01, 0x00, 0x02, 0x05, 0x05, 0x00, 0x03, 0x07, 0x01, 0x01
        /*0010*/ 	.byte	0x02, 0x03, 0x00, 0x00, 0x02, 0x06, 0x01, 0x00, 0x04, 0x0b, 0x08, 0x00, 0x01, 0x00, 0x00, 0x00
        /*0020*/ 	.byte	0x00, 0x00, 0x00, 0x00


//--------------------- .nv.info._Z10testKernelPfS_ --------------------------
	.section	.nv.info._Z10testKernelPfS_,"",@"SHT_CUDA_INFO"
	.sectionflags	@""
	.align	4


	//----- nvinfo : EIATTR_CUDA_API_VERSION
	.align		4
        /*0000*/ 	.byte	0x04, 0x37
        /*0002*/ 	.short	(.L_27 - .L_26)
.L_26:
        /*0004*/ 	.word	0x00000082


	//----- nvinfo : EIATTR_KPARAM_INFO
	.align		4
.L_27:
        /*0008*/ 	.byte	0x04, 0x17
        /*000a*/ 	.short	(.L_29 - .L_28)
.L_28:
        /*000c*/ 	.word	0x00000000
        /*0010*/ 	.short	0x0001
        /*0012*/ 	.short	0x0008
        /*0014*/ 	.byte	0x00, 0xf5, 0x21, 0x00


	//----- nvinfo : EIATTR_KPARAM_INFO
	.align		4
.L_29:
        /*0018*/ 	.byte	0x04, 0x17
        /*001a*/ 	.short	(.L_31 - .L_30)
.L_30:
        /*001c*/ 	.word	0x00000000
        /*0020*/ 	.short	0x0000
        /*0022*/ 	.short	0x0000
        /*0024*/ 	.byte	0x00, 0xf5, 0x21, 0x00


	//----- nvinfo : EIATTR_SPARSE_MMA_MASK
	.align		4
.L_31:
        /*0028*/ 	.byte	0x03, 0x50
        /*002a*/ 	.short	0x0000


	//----- nvinfo : EIATTR_MAXREG_COUNT
	.align		4
        /*002c*/ 	.byte	0x03, 0x1b
        /*002e*/ 	.short	0x00ff


	//----- nvinfo : EIATTR_NUM_BARRIERS
	.align		4
        /*0030*/ 	.byte	0x02, 0x4c
        /*0032*/ 	.byte	0x01
	.zero		1


	//----- nvinfo : EIATTR_MERCURY_ISA_VERSION
	.align		4
        /*0034*/ 	.byte	0x03, 0x5f
        /*0036*/ 	.short	0x0101


	//----- nvinfo : EIATTR_VRC_CTA_INIT_COUNT
	.align		4
        /*0038*/ 	.byte	0x02, 0x4a
	.zero		1
	.zero		1


	//----- nvinfo : EIATTR_EXIT_INSTR_OFFSETS
	.align		4
        /*003c*/ 	.byte	0x04, 0x1c
        /*003e*/ 	.short	(.L_33 - .L_32)


	//   ....[0]....
.L_32:
        /*0040*/ 	.word	0x00000160


	//----- nvinfo : EIATTR_CBANK_PARAM_SIZE
	.align		4
.L_33:
        /*0044*/ 	.byte	0x03, 0x19
        /*0046*/ 	.short	0x0010


	//----- nvinfo : EIATTR_PARAM_CBANK
	.align		4
        /*0048*/ 	.byte	0x04, 0x0a
        /*004a*/ 	.short	(.L_35 - .L_34)
	.align		4
.L_34:
        /*004c*/ 	.word	index@(.nv.constant0._Z10testKernelPfS_)
        /*0050*/ 	.short	0x0380
        /*0052*/ 	.short	0x0010


	//----- nvinfo : EIATTR_SW_WAR
	.align		4
.L_35:
        /*0054*/ 	.byte	0x04, 0x36
        /*0056*/ 	.short	(.L_37 - .L_36)
.L_36:
        /*0058*/ 	.word	0x00000008
.L_37:


//--------------------- .nv.info._Z24k_blelloch_scan_and_packPii --------------------------
	.section	.nv.info._Z24k_blelloch_scan_and_packPii,"",@"SHT_CUDA_INFO"
	.sectionflags	@""
	.align	4


	//----- nvinfo : EIATTR_CUDA_API_VERSION
	.align		4
        /*0000*/ 	.byte	0x04, 0x37
        /*0002*/ 	.short	(.L_39 - .L_38)
.L_38:
        /*0004*/ 	.word	0x00000082


	//----- nvinfo : EIATTR_KPARAM_INFO
	.align		4
.L_39:
        /*0008*/ 	.byte	0x04, 0x17
        /*000a*/ 	.short	(.L_41 - .L_40)
.L_40:
        /*000c*/ 	.word	0x00000000
        /*0010*/ 	.short	0x0001
        /*0012*/ 	.short	0x0008
        /*0014*/ 	.byte	0x00, 0xf0, 0x11, 0x00


	//----- nvinfo : EIATTR_KPARAM_INFO
	.align		4
.L_41:
        /*0018*/ 	.byte	0x04, 0x17
        /*001a*/ 	.short	(.L_43 - .L_42)
.L_42:
        /*001c*/ 	.word	0x00000000
        /*0020*/ 	.short	0x0000
        /*0022*/ 	.short	0x0000
        /*0024*/ 	.byte	0x00, 0xf5, 0x21, 0x00


	//----- nvinfo : EIATTR_SPARSE_MMA_MASK
	.align		4
.L_43:
        /*0028*/ 	.byte	0x03, 0x50
        /*002a*/ 	.short	0x0000


	//----- nvinfo : EIATTR_MAXREG_COUNT
	.align		4
        /*002c*/ 	.byte	0x03, 0x1b
        /*002e*/ 	.short	0x00ff


	//----- nvinfo : EIATTR_NUM_BARRIERS
	.align		4
        /*0030*/ 	.byte	0x02, 0x4c
        /*0032*/ 	.byte	0x01
	.zero		1


	//----- nvinfo : EIATTR_MERCURY_ISA_VERSION
	.align		4
        /*0034*/ 	.byte	0x03, 0x5f
        /*0036*/ 	.short	0x0101


	//----- nvinfo : EIATTR_VRC_CTA_INIT_COUNT
	.align		4
        /*0038*/ 	.byte	0x02, 0x4a
	.zero		1
	.zero		1


	//----- nvinfo : EIATTR_EXIT_INSTR_OFFSETS
	.align		4
        /*003c*/ 	.byte	0x04, 0x1c
        /*003e*/ 	.short	(.L_45 - .L_44)


	//   ....[0]....
.L_44:
        /*0040*/ 	.word	0x00000550


	//   ....[1]....
        /*0044*/ 	.word	0x000005f0


	//----- nvinfo : EIATTR_CBANK_PARAM_SIZE
	.align		4
.L_45:
        /*0048*/ 	.byte	0x03, 0x19
        /*004a*/ 	.short	0x000c


	//----- nvinfo : EIATTR_PARAM_CBANK
	.align		4
        /*004c*/ 	.byte	0x04, 0x0a
        /*004e*/ 	.short	(.L_47 - .L_46)
	.align		4
.L_46:
        /*0050*/ 	.word	index@(.nv.constant0._Z24k_blelloch_scan_and_packPii)
        /*0054*/ 	.short	0x0380
        /*0056*/ 	.short	0x000c


	//----- nvinfo : EIATTR_SW_WAR
	.align		4
.L_47:
        /*0058*/ 	.byte	0x04, 0x36
        /*005a*/ 	.short	(.L_49 - .L_48)
.L_48:
        /*005c*/ 	.word	0x00000008
.L_49:


//--------------------- .nv.info._Z12k_build_treePii --------------------------
	.section	.nv.info._Z12k_build_treePii,"",@"SHT_CUDA_INFO"
	.sectionflags	@""
	.align	4


	//----- nvinfo : EIATTR_CUDA_API_VERSION
	.align		4
        /*0000*/ 	.byte	0x04, 0x37
        /*0002*/ 	.short	(.L_51 - .L_50)
.L_50:
        /*0004*/ 	.word	0x00000082


	//----- nvinfo : EIATTR_KPARAM_INFO
	.align		4
.L_51:
        /*0008*/ 	.byte	0x04, 0x17
        /*000a*/ 	.short	(.L_53 - .L_52)
.L_52:
        /*000c*/ 	.word	0x00000000
        /*0010*/ 	.short	0x0001
        /*0012*/ 	.short	0x0008
        /*0014*/ 	.byte	0x00, 0xf0, 0x11, 0x00


	//----- nvinfo : EIATTR_KPARAM_INFO
	.align		4
.L_53:
        /*0018*/ 	.byte	0x04, 0x17
        /*001a*/ 	.short	(.L_55 - .L_54)
.L_54:
        /*001c*/ 	.word	0x00000000
        /*0020*/ 	.short	0x0000
        /*0022*/ 	.short	0x0000
        /*0024*/ 	.byte	0x00, 0xf5, 0x21, 0x00


	//----- nvinfo : EIATTR_SPARSE_MMA_MASK
	.align		4
.L_55:
        /*0028*/ 	.byte	0x03, 0x50
        /*002a*/ 	.short	0x0000


	//----- nvinfo : EIATTR_MAXREG_COUNT
	.align		4
        /*002c*/ 	.byte	0x03, 0x1b
        /*002e*/ 	.short	0x00ff


	//----- nvinfo : EIATTR_MERCURY_ISA_VERSION
	.align		4
        /*0030*/ 	.byte	0x03, 0x5f
        /*0032*/ 	.short	0x0101


	//----- nvinfo : EIATTR_VRC_CTA_INIT_COUNT
	.align		4
        /*0034*/ 	.byte	0x02, 0x4a
	.zero		1
	.zero		1


	//----- nvinfo : EIATTR_EXIT_INSTR_OFFSETS
	.align		4
        /*0038*/ 	.byte	0x04, 0x1c
        /*003a*/ 	.short	(.L_57 - .L_56)


	//   ....[0]....
.L_56:
        /*003c*/ 	.word	0x000005f0


	//----- nvinfo : EIATTR_CRS_STACK_SIZE
	.align		4
.L_57:
        /*0040*/ 	.byte	0x04, 0x1e
        /*0042*/ 	.short	(.L_59 - .L_58)
.L_58:
        /*0044*/ 	.word	0x00000000


	//----- nvinfo : EIATTR_CBANK_PARAM_SIZE
	.align		4
.L_59:
        /*0048*/ 	.byte	0x03, 0x19
        /*004a*/ 	.short	0x000c


	//----- nvinfo : EIATTR_PARAM_CBANK
	.align		4
        /*004c*/ 	.byte	0x04, 0x0a
        /*004e*/ 	.short	(.L_61 - .L_60)
	.align		4
.L_60:
        /*0050*/ 	.word	index@(.nv.constant0._Z12k_build_treePii)
        /*0054*/ 	.short	0x0380
        /*0056*/ 	.short	0x000c


	//----- nvinfo : EIATTR_SW_WAR
	.align		4
.L_61:
        /*0058*/ 	.byte	0x04, 0x36
        /*005a*/ 	.short	(.L_63 - .L_62)
.L_62:
        /*005c*/ 	.word	0x00000008
.L_63:


//--------------------- .nv.info._Z20k_octree_fill_blocksPiPfiiiii --------------------------
	.section	.nv.info._Z20k_octree_fill_blocksPiPfiiiii,"",@"SHT_CUDA_INFO"
	.sectionflags	@""
	.align	4


	//----- nvinfo : EIATTR_CUDA_API_VERSION
	.align		4
        /*0000*/ 	.byte	0x04, 0x37
        /*0002*/ 	.short	(.L_65 - .L_64)
.L_64:
        /*0004*/ 	.word	0x00000082


	//----- nvinfo : EIATTR_KPARAM_INFO
	.align		4
.L_65:
        /*0008*/ 	.byte	0x04, 0x17
        /*000a*/ 	.short	(.L_67 - .L_66)
.L_66:
        /*000c*/ 	.word	0x00000000
        /*0010*/ 	.short	0x0006
        /*0012*/ 	.short	0x0020
        /*0014*/ 	.byte	0x00, 0xf0, 0x11, 0x00


	//----- nvinfo : EIATTR_KPARAM_INFO
	.align		4
.L_67:
        /*0018*/ 	.byte	0x04, 0x17
        /*001a*/ 	.short	(.L_69 - .L_68)
.L_68:
        /*001c*/ 	.word	0x00000000
        /*0020*/ 	.short	0x0005
        /*0022*/ 	.short	0x001c
        /*0024*/ 	.byte	0x00, 0xf0, 0x11, 0x00


	//----- nvinfo : EIATTR_KPARAM_INFO
	.align		4
.L_69:
        /*0028*/ 	.byte	0x04, 0x17
        /*002a*/ 	.short	(.L_71 - .L_70)
.L_70:
        /*002c*/ 	.word	0x00000000
        /*0030*/ 	.short	0x0004
        /*0032*/ 	.short	0x0018
        /*0034*/ 	.byte	0x00, 0xf0, 0x11, 0x00


	//----- nvinfo : EIATTR_KPARAM_INFO
	.align		4
.L_71:
        /*0038*/ 	.byte	0x04, 0x17
        /*003a*/ 	.short	(.L_73 - .L_72)
.L_72:
        /*003c*/ 	.word	0x00000000
        /*0040*/ 	.short	0x0003
        /*0042*/ 	.short	0x0014
        /*0044*/ 	.byte	0x00, 0xf0, 0x11, 0x00


	//----- nvinfo : EIATTR_KPARAM_INFO
	.align		4
.L_73:
        /*0048*/ 	.byte	0x04, 0x17
        /*004a*/ 	.short	(.L_75 - .L_74)
.L_74:
        /*004c*/ 	.word	0x00000000
        /*0050*/ 	.short	0x0002
        /*0052*/ 	.short	0x0010
        /*0054*/ 	.byte	0x00, 0xf0, 0x11, 0x00


	//----- nvinfo : EIATTR_KPARAM_INFO
	.align		4
.L_75:
        /*0058*/ 	.byte	0x04, 0x17
        /*005a*/ 	.short	(.L_77 - .L_76)
.L_76:
        /*005c*/ 	.word	0x00000000
        /*0060*/ 	.short	0x0001
        /*0062*/ 	.short	0x0008
        /*0064*/ 	.byte	0x00, 0xf5, 0x21, 0x00


	//----- nvinfo : EIATTR_KPARAM_INFO
	.align		4
.L_77:
        /*0068*/ 	.byte	0x04, 0x17
        /*006a*/ 	.short	(.L_79 - .L_78)
.L_78:
        /*006c*/ 	.word	0x00000000
        /*0070*/ 	.short	0x0000
        /*0072*/ 	.short	0x0000
        /*0074*/ 	.byte	0x00, 0xf5, 0x21, 0x00


	//----- nvinfo : EIATTR_SPARSE_MMA_MASK
	.align		4
.L_79:
        /*0078*/ 	.byte	0x03, 0x50
        /*007a*/ 	.short	0x0000


	//----- nvinfo : EIATTR_MAXREG_COUNT
	.align		4
        /*007c*/ 	.byte	0x03, 0x1b
        /*007e*/ 	.short	0x00ff


	//----- nvinfo : EIATTR_MERCURY_ISA_VERSION
	.align		4
        /*0080*/ 	.byte	0x03, 0x5f
        /*0082*/ 	.short	0x0101


	//----- nvinfo : EIATTR_VRC_CTA_INIT_COUNT
	.align		4
        /*0084*/ 	.byte	0x02, 0x4a
	.zero		1
	.zero		1


	//----- nvinfo : EIATTR_EXIT_INSTR_OFFSETS
	.align		4
        /*0088*/ 	.byte	0x04, 0x1c
        /*008a*/ 	.short	(.L_81 - .L_80)


	//   ....[0]....
.L_80:
        /*008c*/ 	.word	0x00002f10


	//----- nvinfo : EIATTR_CRS_STACK_SIZE
	.align		4
.L_81:
        /*0090*/ 	.byte	0x04, 0x1e
        /*0092*/ 	.short	(.L_83 - .L_82)
.L_82:
        /*0094*/ 	.word	0x00000000


	//----- nvinfo : EIATTR_CBANK_PARAM_SIZE
	.align		4
.L_83:
        /*0098*/ 	.byte	0x03, 0x19
        /*009a*/ 	.short	0x0024


	//----- nvinfo : EIATTR_PARAM_CBANK
	.align		4
        /*009c*/ 	.byte	0x04, 0x0a
        /*009e*/ 	.short	(.L_85 - .L_84)
	.align		4
.L_84:
        /*00a0*/ 	.word	index@(.nv.constant0._Z20k_octree_fill_blocksPiPfiiiii)
        /*00a4*/ 	.short	0x0380
        /*00a6*/ 	.short	0x0024


	//----- nvinfo : EIATTR_SW_WAR
	.align		4
.L_85:
        /*00a8*/ 	.byte	0x04, 0x36
        /*00aa*/ 	.short	(.L_87 - .L_86)
.L_86:
        /*00ac*/ 	.word	0x00000008
.L_87:


//--------------------- .nv.callgraph             --------------------------
	.section	.nv.callgraph,"",@"SHT_CUDA_CALLGRAPH"
	.align	4
	.sectionentsize	8
	.align		4
        /*0000*/ 	.word	0x00000000
	.align		4
        /*0004*/ 	.word	0xffffffff
	.align		4
        /*0008*/ 	.word	0x00000000
	.align		4
        /*000c*/ 	.word	0xfffffffe
	.align		4
        /*0010*/ 	.word	0x00000000
	.align		4
        /*0014*/ 	.word	0xfffffffd
	.align		4
        /*0018*/ 	.word	0x00000000
	.align		4
        /*001c*/ 	.word	0xfffffffc


//--------------------- .text._Z10testKernelPfS_  --------------------------
	.section	.text._Z10testKernelPfS_,"ax",@progbits
	.align	128
        .global         _Z10testKernelPfS_
        .type           _Z10testKernelPfS_,@function
        .size           _Z10testKernelPfS_,(.L_x_37 - _Z10testKernelPfS_)
        .other          _Z10testKernelPfS_,@"STO_CUDA_ENTRY STV_DEFAULT"
_Z10testKernelPfS_:
.text._Z10testKernelPfS_:
[----:B------:R-:W-:Y:S01]  /*0000*/  LDC R1, c[0x0][0x37c] ;  /* 0x0000df00ff017b82 */ /* 0x000fe20000000800 */
[----:B------:R-:W0:Y:S07]  /*0010*/  S2R R9, SR_TID.X ;  /* 0x0000000000097919 */ /* 0x000e2e0000002100 */
[----:B------:R-:W0:Y:S01]  /*0020*/  LDC.64 R2, c[0x0][0x380] ;  /* 0x0000e000ff027b82 */ /* 0x000e220000000a00 */
[----:B------:R-:W1:Y:S01]  /*0030*/  LDCU.64 UR6, c[0x0][0x358] ;  /* 0x00006b00ff0677ac */ /* 0x000e620008000a00 */
[----:B0-----:R-:W-:-:S05]  /*0040*/  IMAD.WIDE.U32 R2, R9, 0x4, R2 ;  /* 0x0000000409027825 */ /* 0x001fca00078e0002 */
[----:B-1----:R0:W2:Y:S01]  /*0050*/  LDG.E R0, desc[UR6][R2.64] ;  /* 0x0000000602007981 */ /* 0x0020a2000c1e1900 */
[----:B------:R-:W1:Y:S01]  /*0060*/  S2UR UR5, SR_CgaCtaId ;  /* 0x00000000000579c3 */ /* 0x000e620000008800 */
[----:B------:R-:W-:-:S07]  /*0070*/  UMOV UR4, 0x400 ;  /* 0x0000040000047882 */ /* 0x000fce0000000000 */
[----:B0-----:R-:W0:Y:S01]  /*0080*/  LDC.64 R2, c[0x0][0x388] ;  /* 0x0000e200ff027b82 */ /* 0x001e220000000a00 */
[----:B-1----:R-:W-:-:S06]  /*0090*/  ULEA UR4, UR5, UR4, 0x18 ;  /* 0x0000000405047291 */ /* 0x002fcc000f8ec0ff */
[C---:B------:R-:W-:Y:S01]  /*00a0*/  LEA R5, R9.reuse, UR4, 0x2 ;  /* 0x0000000409057c11 */ /* 0x040fe2000f8e10ff */
[----:B0-----:R-:W-:-:S04]  /*00b0*/  IMAD.WIDE.U32 R2, R9, 0x4, R2 ;  /* 0x0000000409027825 */ /* 0x001fc800078e0002 */
[----:B------:R-:W0:Y:S02]  /*00c0*/  LDCU UR4, c[0x0][0x360] ;  /* 0x00006c00ff0477ac */ /* 0x000e240008000800 */
[----:B0-----:R-:W-:Y:S01]  /*00d0*/  I2FP.F32.U32 R4, UR4 ;  /* 0x0000000400047c45 */ /* 0x001fe20008201000 */
[----:B--2---:R-:W-:Y:S01]  /*00e0*/  STS [R5], R0 ;  /* 0x0000000005007388 */ /* 0x004fe20000000800 */
[----:B------:R-:W-:Y:S06]  /*00f0*/  BAR.SYNC.DEFER_BLOCKING 0x0 ;  /* 0x0000000000007b1d */ /* 0x000fec0000010000 */
[----:B------:R-:W0:Y:S02]  /*0100*/  LDS R7, [R5] ;  /* 0x0000000005077984 */ /* 0x000e240000000800 */
[----:B0-----:R-:W-:-:S05]  /*0110*/  FMUL R4, R4, R7 ;  /* 0x0000000704047220 */ /* 0x001fca0000400000 */
[----:B------:R-:W-:Y:S01]  /*0120*/  STS [R5], R4 ;  /* 0x0000000405007388 */ /* 0x000fe20000000800 */
[----:B------:R-:W-:Y:S06]  /*0130*/  BAR.SYNC.DEFER_BLOCKING 0x0 ;  /* 0x0000000000007b1d */ /* 0x000fec0000010000 */
[----:B------:R-:W0:Y:S04]  /*0140*/  LDS R7, [R5] ;  /* 0x0000000005077984 */ /* 0x000e280000000800 */
[----:B0-----:R-:W-:Y:S01]  /*0150*/  STG.E desc[UR6][R2.64], R7 ;  /* 0x0000000702007986 */ /* 0x001fe2000c101906 */
[----:B------:R-:W-:Y:S05]  /*0160*/  EXIT ;  /* 0x000000000000794d */ /* 0x000fea0003800000 */
.L_x_0:
[----:B------:R-:W-:-:S00]  /*0170*/  BRA `(.L_x_0) ;  /* 0xfffffffc00fc7947 */ /* 0x000fc0000383ffff */
[----:B------:R-:W-:-:S00]  /*0180*/  NOP ;  /* 0x0000000000007918 */ /* 0x000fc00000000000 */
[----:B------:R-:W-:-:S00]  /*0190*/  NOP ;  /* 0x0000000000007918 */ /* 0x000fc00000000000 */
[----:B------:R-:W-:-:S00]  /*01a0*/  NOP ;  /* 0x0000000000007918 */ /* 0x000fc00000000000 */
[----:B------:R-:W-:-:S00]  /*01b0*/  NOP ;  /* 0x0000000000007918 */ /* 0x000fc00000000000 */
[----:B------:R-:W-:-:S00]  /*01c0*/  NOP ;  /* 0x0000000000007918 */ /* 0x000fc00000000000 */
[----:B------:R-:W-:-:S00]  /*01d0*/  NOP ;  /* 0x0000000000007918 */ /* 0x000fc00000000000 */
[----:B------:R-:W-:-:S00]  /*01e0*/  NOP ;  /* 0x0000000000007918 */ /* 0x000fc00000000000 */
[----:B------:R-:W-:-:S00]  /*01f0*/  NOP ;  /* 0x0000000000007918 */ /* 0x000fc00000000000 */
.L_x_37:


//--------------------- .text._Z24k_blelloch_scan_and_packPii --------------------------
	.section	.text._Z24k_blelloch_scan_and_packPii,"ax",@progbits
	.align	128
        .global         _Z24k_blelloch_scan_and_packPii
        .type           _Z24k_blelloch_scan_and_packPii,@function
        .size           _Z24k_blelloch_scan_and_packPii,(.L_x_38 - _Z24k_blelloch_scan_and_packPii)
        .other          _Z24k_blelloch_scan_and_packPii,@"STO_CUDA_ENTRY STV_DEFAULT"
_Z24k_blelloch_scan_and_packPii:
.text._Z24k_blelloch_scan_and_packPii:
[----:B------:R-:W-:Y:S01]  /*0000*/  LDC R1, c[0x0][0x37c] ;  /* 0x0000df00ff017b82 */ /* 0x000fe20000000800 */
[----:B------:R-:W0:Y:S07]  /*0010*/  S2R R2, SR_TID.X ;  /* 0x0000000000027919 */ /* 0x000e2e0000002100 */
[----:B------:R-:W1:Y:S01]  /*0020*/  S2UR UR4, SR_CTAID.X ;  /* 0x00000000000479c3 */ /* 0x000e620000002500 */
[----:B------:R-:W2:Y:S01]  /*0030*/  LDCU UR5, c[0x0][0x388] ;  /* 0x00007100ff0577ac */ /* 0x000ea20008000800 */
[----:B------:R-:W3:Y:S06]  /*0040*/  LDCU.64 UR6, c[0x0][0x358] ;  /* 0x00006b00ff0677ac */ /* 0x000eec0008000a00 */
[----:B------:R-:W1:Y:S08]  /*0050*/  LDC R0, c[0x0][0x360] ;  /* 0x0000d800ff007b82 */ /* 0x000e700000000800 */
[----:B------:R-:W4:Y:S01]  /*0060*/  LDC.64 R10, c[0x0][0x380] ;  /* 0x0000e000ff0a7b82 */ /* 0x000f220000000a00 */
[----:B-1----:R-:W-:-:S04]  /*0070*/  IMAD R3, R0, UR4, RZ ;  /* 0x0000000400037c24 */ /* 0x002fc8000f8e02ff */
[----:B0-----:R-:W-:-:S04]  /*0080*/  IMAD.IADD R5, R3, 0x1, R2 ;  /* 0x0000000103057824 */ /* 0x001fc800078e0202 */
[----:B------:R-:W-:-:S04]  /*0090*/  IMAD.SHL.U32 R7, R5, 0x2, RZ ;  /* 0x0000000205077824 */ /* 0x000fc800078e00ff */
[C---:B----4-:R-:W-:Y:S01]  /*00a0*/  IMAD.WIDE R10, R7.reuse, 0x4, R10 ;  /* 0x00000004070a7825 */ /* 0x050fe200078e020a */
[----:B--2---:R-:W-:-:S13]  /*00b0*/  ISETP.GE.AND P0, PT, R7, UR5, PT ;  /* 0x0000000507007c0c */ /* 0x004fda000bf06270 */
[----:B---3--:R-:W2:Y:S04]  /*00c0*/  @!P0 LDG.E R7, desc[UR6][R10.64] ;  /* 0x000000060a078981 */ /* 0x008ea8000c1e1900 */
[----:B------:R-:W3:Y:S01]  /*00d0*/  @!P0 LDG.E R4, desc[UR6][R10.64+0x4] ;  /* 0x000004060a048981 */ /* 0x000ee2000c1e1900 */
[----:B------:R-:W-:Y:S01]  /*00e0*/  MOV R9, 0x400 ;  /* 0x0000040000097802 */ /* 0x000fe20000000f00 */
[----:B------:R-:W-:Y:S01]  /*00f0*/  IMAD.MOV.U32 R15, RZ, RZ, 0x1 ;  /* 0x00000001ff0f7424 */ /* 0x000fe200078e00ff */
[----:B------:R-:W-:Y:S01]  /*0100*/  MOV R17, R0 ;  /* 0x0000000000117202 */ /* 0x000fe20000000f00 */
[----:B------:R-:W0:Y:S01]  /*0110*/  S2R R6, SR_CgaCtaId ;  /* 0x0000000000067919 */ /* 0x000e220000008800 */
[----:B------:R1:W-:Y:S04]  /*0120*/  @P0 STG.E desc[UR6][R10.64], RZ ;  /* 0x000000ff0a000986 */ /* 0x0003e8000c101906 */
[----:B------:R1:W-:Y:S01]  /*0130*/  @P0 STG.E desc[UR6][R10.64+0x4], RZ ;  /* 0x000004ff0a000986 */ /* 0x0003e2000c101906 */
[----:B0-----:R-:W-:-:S02]  /*0140*/  LEA R9, R6, R9, 0x18 ;  /* 0x0000000906097211 */ /* 0x001fc400078ec0ff */
[C---:B------:R-:W-:Y:S02]  /*0150*/  LEA R6, R2.reuse, 0x1, 0x1 ;  /* 0x0000000102067811 */ /* 0x040fe400078e08ff */
[----:B--2---:R-:W-:Y:S02]  /*0160*/  @!P0 ISETP.GT.U32.AND P1, PT, R7, 0x3fffffff, PT ;  /* 0x3fffffff0700880c */ /* 0x004fe40003f24070 */
[----:B------:R-:W-:Y:S01]  /*0170*/  LEA R7, R2, R9, 0x3 ;  /* 0x0000000902077211 */ /* 0x000fe200078e18ff */
[----:B------:R-:W-:Y:S01]  /*0180*/  @P0 IMAD.MOV.U32 R4, RZ, RZ, RZ ;  /* 0x000000ffff040224 */ /* 0x000fe200078e00ff */
[----:B------:R-:W-:Y:S01]  /*0190*/  @!P0 SEL R12, RZ, 0x1, !P1 ;  /* 0x00000001ff0c8807 */ /* 0x000fe20004800000 */
[----:B------:R-:W-:-:S03]  /*01a0*/  @P0 IMAD.MOV.U32 R12, RZ, RZ, RZ ;  /* 0x000000ffff0c0224 */ /* 0x000fc600078e00ff */
[----:B---3--:R-:W-:-:S04]  /*01b0*/  ISETP.GT.U32.AND P1, PT, R4, 0x3fffffff, PT ;  /* 0x3fffffff0400780c */ /* 0x008fc80003f24070 */
[----:B------:R-:W-:-:S05]  /*01c0*/  SEL R13, RZ, 0x1, !P1 ;  /* 0x00000001ff0d7807 */ /* 0x000fca0004800000 */
[----:B------:R1:W-:Y:S04]  /*01d0*/  STS.64 [R7], R12 ;  /* 0x0000000c07007388 */ /* 0x0003e80000000a00 */
.L_x_1:
[----:B------:R-:W-:Y:S01]  /*01e0*/  BAR.SYNC.DEFER_BLOCKING 0x0 ;  /* 0x0000000000007b1d */ /* 0x000fe20000010000 */
[----:B------:R-:W-:-:S13]  /*01f0*/  ISETP.GE.U32.AND P0, PT, R2, R17, PT ;  /* 0x000000110200720c */ /* 0x000fda0003f06070 */
[----:B------:R-:W-:-:S04]  /*0200*/  @!P0 IMAD R4, R6, R15, RZ ;  /* 0x0000000f06048224 */ /* 0x000fc800078e02ff */
[----:B------:R-:W-:-:S04]  /*0210*/  @!P0 IMAD R4, R4, 0x4, R9 ;  /* 0x0000000404048824 */ /* 0x000fc800078e0209 */
[C---:B------:R-:W-:Y:S02]  /*0220*/  @!P0 IMAD R8, R15.reuse, 0x4, R4 ;  /* 0x000000040f088824 */ /* 0x040fe400078e0204 */
[----:B------:R-:W-:Y:S01]  /*0230*/  @!P0 LDS R4, [R4+-0x4] ;  /* 0xfffffc0004048984 */ /* 0x000fe20000000800 */
[----:B------:R-:W-:-:S03]  /*0240*/  IMAD.SHL.U32 R15, R15, 0x2, RZ ;  /* 0x000000020f0f7824 */ /* 0x000fc600078e00ff */
[----:B-1----:R-:W0:Y:S02]  /*0250*/  @!P0 LDS R11, [R8+-0x4] ;  /* 0xfffffc00080b8984 */ /* 0x002e240000000800 */
[----:B0-----:R-:W-:-:S05]  /*0260*/  @!P0 IADD3 R11, PT, PT, R4, R11, RZ ;  /* 0x0000000b040b8210 */ /* 0x001fca0007ffe0ff */
[----:B------:R0:W-:Y:S01]  /*0270*/  @!P0 STS [R8+-0x4], R11 ;  /* 0xfffffc0b08008388 */ /* 0x0001e20000000800 */
[----:B------:R-:W-:Y:S02]  /*0280*/  ISETP.GT.U32.AND P0, PT, R17, 0x1, PT ;  /* 0x000000011100780c */ /* 0x000fe40003f04070 */
[----:B------:R-:W-:-:S11]  /*0290*/  SHF.R.U32.HI R17, RZ, 0x1, R17 ;  /* 0x00000001ff117819 */ /* 0x000fd60000011611 */
[----:B0-----:R-:W-:Y:S05]  /*02a0*/  @P0 BRA `(.L_x_1) ;  /* 0xfffffffc00cc0947 */ /* 0x001fea000383ffff */
[----:B------:R-:W-:Y:S01]  /*02b0*/  ISETP.NE.AND P0, PT, R2, RZ, PT ;  /* 0x000000ff0200720c */ /* 0x000fe20003f05270 */
[----:B------:R-:W-:Y:S01]  /*02c0*/  IMAD R11, R0, 0x8, R9 ;  /* 0x00000008000b7824 */ /* 0x000fe200078e0209 */
[----:B------:R-:W-:-:S04]  /*02d0*/  UMOV UR4, 0x1 ;  /* 0x0000000100047882 */ /* 0x000fc80000000000 */
[----:B------:R-:W-:-:S07]  /*02e0*/  LEA R4, R0, R11, 0x3 ;  /* 0x0000000b00047211 */ /* 0x000fce00078e18ff */
[----:B------:R-:W0:Y:S04]  /*02f0*/  @!P0 LDS R13, [R11+-0x4] ;  /* 0xfffffc000b0d8984 */ /* 0x000e280000000800 */
[----:B0-----:R0:W-:Y:S04]  /*0300*/  @!P0 STS [R4], R13 ;  /* 0x0000000d04008388 */ /* 0x0011e80000000800 */
[----:B------:R0:W-:Y:S02]  /*0310*/  @!P0 STS [R11+-0x4], RZ ;  /* 0xfffffcff0b008388 */ /* 0x0001e40000000800 */
.L_x_2:
[----:B------:R-:W-:Y:S01]  /*0320*/  BAR.SYNC.DEFER_BLOCKING 0x0 ;  /* 0x0000000000007b1d */ /* 0x000fe20000010000 */
[----:B------:R-:W-:Y:S01]  /*0330*/  ISETP.GE.U32.AND P0, PT, R2, UR4, PT ;  /* 0x0000000402007c0c */ /* 0x000fe2000bf06070 */
[----:B------:R-:W-:Y:S01]  /*0340*/  USHF.L.U32 UR4, UR4, 0x1, URZ ;  /* 0x0000000104047899 */ /* 0x000fe200080006ff */
[----:B------:R-:W-:-:S11]  /*0350*/  SHF.R.S32.HI R15, RZ, 0x1, R15 ;  /* 0x00000001ff0f7819 */ /* 0x000fd6000001140f */
[----:B------:R-:W-:-:S04]  /*0360*/  @!P0 IMAD R8, R6, R15, RZ ;  /* 0x0000000f06088224 */ /* 0x000fc800078e02ff */
[----:B------:R-:W-:-:S04]  /*0370*/  @!P0 IMAD R8, R8, 0x4, R9 ;  /* 0x0000000408088824 */ /* 0x000fc800078e0209 */
[----:B------:R-:W-:Y:S01]  /*0380*/  @!P0 IMAD R12, R15, 0x4, R8 ;  /* 0x000000040f0c8824 */ /* 0x000fe200078e0208 */
[----:B------:R-:W-:Y:S04]  /*0390*/  @!P0 LDS R10, [R8+-0x4] ;  /* 0xfffffc00080a8984 */ /* 0x000fe80000000800 */
[----:B0-----:R-:W0:Y:S02]  /*03a0*/  @!P0 LDS R13, [R12+-0x4] ;  /* 0xfffffc000c0d8984 */ /* 0x001e240000000800 */
[----:B0-----:R-:W-:Y:S02]  /*03b0*/  @!P0 IADD3 R17, PT, PT, R10, R13, RZ ;  /* 0x0000000d0a118210 */ /* 0x001fe40007ffe0ff */
[----:B------:R1:W-:Y:S04]  /*03c0*/  @!P0 STS [R8+-0x4], R13 ;  /* 0xfffffc0d08008388 */ /* 0x0003e80000000800 */
[----:B------:R1:W-:Y:S01]  /*03d0*/  @!P0 STS [R12+-0x4], R17 ;  /* 0xfffffc110c008388 */ /* 0x0003e20000000800 */
[----:B------:R-:W-:-:S13]  /*03e0*/  ISETP.LT.U32.AND P0, PT, R0, UR4, PT ;  /* 0x0000000400007c0c */ /* 0x000fda000bf01070 */
[----:B-1----:R-:W-:Y:S05]  /*03f0*/  @!P0 BRA `(.L_x_2) ;  /* 0xfffffffc00c88947 */ /* 0x002fea000383ffff */
[----:B------:R-:W-:Y:S08]  /*0400*/  BAR.SYNC.DEFER_BLOCKING 0x0 ;  /* 0x0000000000007b1d */ /* 0x000ff00000010000 */
[----:B------:R-:W0:Y:S01]  /*0410*/  LDC.64 R8, c[0x0][0x380] ;  /* 0x0000e000ff087b82 */ /* 0x000e220000000a00 */
[----:B------:R-:W1:Y:S02]  /*0420*/  LDS R6, [R7] ;  /* 0x0000000007067984 */ /* 0x000e640000000800 */
[----:B-1----:R-:W-:-:S04]  /*0430*/  IMAD.IADD R13, R3, 0x1, R6 ;  /* 0x00000001030d7824 */ /* 0x002fc800078e0206 */
[----:B0-----:R-:W-:-:S05]  /*0440*/  IMAD.WIDE R12, R13, 0x4, R8 ;  /* 0x000000040d0c7825 */ /* 0x001fca00078e0208 */
[----:B------:R-:W2:Y:S01]  /*0450*/  LDG.E R6, desc[UR6][R12.64] ;  /* 0x000000060c067981 */ /* 0x000ea2000c1e1900 */
[----:B------:R-:W-:-:S05]  /*0460*/  IMAD R17, R0, 0x8, R7 ;  /* 0x0000000800117824 */ /* 0x000fca00078e0207 */
[----:B--2---:R-:W-:Y:S04]  /*0470*/  STS [R17], R6 ;  /* 0x0000000611007388 */ /* 0x004fe80000000800 */
[----:B------:R-:W0:Y:S02]  /*0480*/  LDS R10, [R7+0x4] ;  /* 0x00000400070a7984 */ /* 0x000e240000000800 */
[----:B0-----:R-:W-:-:S05]  /*0490*/  IADD3 R15, PT, PT, R3, R10, RZ ;  /* 0x0000000a030f7210 */ /* 0x001fca0007ffe0ff */
[----:B------:R-:W-:-:S06]  /*04a0*/  IMAD.WIDE R14, R15, 0x4, R8 ;  /* 0x000000040f0e7825 */ /* 0x000fcc00078e0208 */
[----:B------:R-:W2:Y:S01]  /*04b0*/  LDG.E R14, desc[UR6][R14.64] ;  /* 0x000000060e0e7981 */ /* 0x000ea2000c1e1900 */
[----:B------:R-:W-:Y:S01]  /*04c0*/  IMAD.IADD R5, R5, 0x1, R2 ;  /* 0x0000000105057824 */ /* 0x000fe200078e0202 */
[----:B------:R-:W-:-:S03]  /*04d0*/  ISETP.NE.AND P0, PT, R2, RZ, PT ;  /* 0x000000ff0200720c */ /* 0x000fc60003f05270 */
[----:B------:R-:W-:Y:S01]  /*04e0*/  IMAD.WIDE R12, R5, 0x4, R8 ;  /* 0x00000004050c7825 */ /* 0x000fe200078e0208 */
[----:B--2---:R-:W-:Y:S01]  /*04f0*/  STS [R17+0x4], R14 ;  /* 0x0000040e11007388 */ /* 0x004fe20000000800 */
[----:B------:R-:W-:Y:S06]  /*0500*/  BAR.SYNC.DEFER_BLOCKING 0x0 ;  /* 0x0000000000007b1d */ /* 0x000fec0000010000 */
[----:B------:R-:W0:Y:S04]  /*0510*/  LDS.64 R18, [R17] ;  /* 0x0000000011127984 */ /* 0x000e280000000a00 */
[----:B0-----:R0:W-:Y:S04]  /*0520*/  STG.E desc[UR6][R12.64], R18 ;  /* 0x000000120c007986 */ /* 0x0011e8000c101906 */
[----:B------:R0:W-:Y:S01]  /*0530*/  STG.E desc[UR6][R12.64+0x4], R19 ;  /* 0x000004130c007986 */ /* 0x0001e2000c101906 */
[----:B------:R-:W-:Y:S06]  /*0540*/  BAR.SYNC.DEFER_BLOCKING 0x0 ;  /* 0x0000000000007b1d */ /* 0x000fec0000010000 */
[----:B------:R-:W-:Y:S05]  /*0550*/  @P0 EXIT ;  /* 0x000000000000094d */ /* 0x000fea0003800000 */
[----:B------:R-:W1:Y:S01]  /*0560*/  LDS R11, [R11+-0x4] ;  /* 0xfffffc000b0b7984 */ /* 0x000e620000000800 */
[----:B------:R-:W-:-:S04]  /*0570*/  LEA R2, R0, 0xffffffff, 0x1 ;  /* 0xffffffff00027811 */ /* 0x000fc800078e08ff */
[----:B------:R-:W-:-:S05]  /*0580*/  IADD3 R3, PT, PT, R3, R2, -R0 ;  /* 0x0000000203037210 */ /* 0x000fca0007ffe800 */
[----:B------:R-:W-:Y:S01]  /*0590*/  IMAD.WIDE.U32 R8, R3, 0x4, R8 ;  /* 0x0000000403087825 */ /* 0x000fe200078e0008 */
[----:B-1----:R-:W-:-:S13]  /*05a0*/  ISETP.GE.AND P0, PT, R11, R2, PT ;  /* 0x000000020b00720c */ /* 0x002fda0003f06270 */
[----:B------:R1:W2:Y:S01]  /*05b0*/  @!P0 LDS R5, [R4] ;  /* 0x0000000004058984 */ /* 0x0002a20000000800 */
[----:B------:R-:W-:Y:S05]  /*05c0*/  @!P0 BRA `(.L_x_3) ;  /* 0x0000000000048947 */ /* 0x000fea0003800000 */
[----:B--2---:R3:W5:Y:S02]  /*05d0*/  LDG.E R5, desc[UR6][R8.64] ;  /* 0x0000000608057981 */ /* 0x004764000c1e1900 */
.L_x_3:
[----:B--2--5:R-:W-:Y:S01]  /*05e0*/  STG.E desc[UR6][R8.64], R5 ;  /* 0x0000000508007986 */ /* 0x024fe2000c101906 */
[----:B------:R-:W-:Y:S05]  /*05f0*/  EXIT ;  /* 0x000000000000794d */ /* 0x000fea0003800000 */
.L_x_4:
        /* <DEDUP_REMOVED lines=16> */
.L_x_38:


//--------------------- .text._Z12k_build_treePii --------------------------
	.section	.text._Z12k_build_treePii,"ax",@progbits
	.align	128
        .global         _Z12k_build_treePii
        .type           _Z12k_build_treePii,@function
        .size           _Z12k_build_treePii,(.L_x_39 - _Z12k_build_treePii)
        .other          _Z12k_build_treePii,@"STO_CUDA_ENTRY STV_DEFAULT"
_Z12k_build_treePii:
.text._Z12k_build_treePii:
[----:B------:R-:W-:Y:S01]  /*0000*/  LDC R1, c[0x0][0x37c] ;  /* 0x0000df00ff017b82 */ /* 0x000fe20000000800 */
[----:B------:R-:W0:Y:S01]  /*0010*/  S2R R11, SR_CTAID.Y ;  /* 0x00000000000b7919 */ /* 0x000e220000002600 */
[----:B------:R-:W1:Y:S06]  /*0020*/  LDCU UR6, c[0x0][0x360] ;  /* 0x00006c00ff0677ac */ /* 0x000e6c0008000800 */
[----:B------:R-:W2:Y:S01]  /*0030*/  LDC.64 R2, c[0x0][0x380] ;  /* 0x0000e000ff027b82 */ /* 0x000ea20000000a00 */
[----:B------:R-:W0:Y:S01]  /*0040*/  S2R R0, SR_TID.Y ;  /* 0x0000000000007919 */ /* 0x000e220000002200 */
[----:B------:R-:W1:Y:S01]  /*0050*/  LDCU UR4, c[0x0][0x370] ;  /* 0x00006e00ff0477ac */ /* 0x000e620008000800 */
[----:B------:R-:W3:Y:S01]  /*0060*/  S2R R6, SR_CTAID.Z ;  /* 0x0000000000067919 */ /* 0x000ee20000002700 */
[----:B------:R-:W4:Y:S01]  /*0070*/  LDCU UR7, c[0x0][0x364] ;  /* 0x00006c80ff0777ac */ /* 0x000f220008000800 */
[----:B------:R-:W3:Y:S01]  /*0080*/  S2R R7, SR_TID.Z ;  /* 0x0000000000077919 */ /* 0x000ee20000002300 */
[----:B------:R-:W4:Y:S01]  /*0090*/  LDCU UR5, c[0x0][0x374] ;  /* 0x00006e80ff0577ac */ /* 0x000f220008000800 */
[----:B------:R-:W5:Y:S01]  /*00a0*/  S2R R8, SR_CTAID.X ;  /* 0x0000000000087919 */ /* 0x000f620000002500 */
[----:B------:R-:W3:Y:S01]  /*00b0*/  LDCU UR8, c[0x0][0x368] ;  /* 0x00006d00ff0877ac */ /* 0x000ee20008000800 */
[----:B------:R-:W5:Y:S01]  /*00c0*/  S2R R5, SR_TID.X ;  /* 0x0000000000057919 */ /* 0x000f620000002100 */
[----:B------:R-:W5:Y:S01]  /*00d0*/  LDCU UR9, c[0x0][0x388] ;  /* 0x00007100ff0977ac */ /* 0x000f620008000800 */
[----:B-1----:R-:W-:-:S02]  /*00e0*/  UIMAD UR4, UR6, UR4, URZ ;  /* 0x00000004060472a4 */ /* 0x002fc4000f8e02ff */
[----:B----4-:R-:W-:Y:S02]  /*00f0*/  UIMAD UR5, UR7, UR5, URZ ;  /* 0x00000005070572a4 */ /* 0x010fe4000f8e02ff */
[----:B0-----:R-:W-:Y:S02]  /*0100*/  IMAD R11, R11, UR7, R0 ;  /* 0x000000070b0b7c24 */ /* 0x001fe4000f8e0200 */
[----:B---3--:R-:W-:Y:S02]  /*0110*/  IMAD R6, R6, UR8, R7 ;  /* 0x0000000806067c24 */ /* 0x008fe4000f8e0207 */
[----:B-----5:R-:W-:Y:S01]  /*0120*/  IMAD R8, R8, UR6, R5 ;  /* 0x0000000608087c24 */ /* 0x020fe2000f8e0205 */
[----:B------:R-:W0:Y:S01]  /*0130*/  LDCU.64 UR6, c[0x0][0x358] ;  /* 0x00006b00ff0677ac */ /* 0x000e220008000a00 */
[----:B------:R-:W-:-:S04]  /*0140*/  IMAD R5, R6, UR5, R11 ;  /* 0x0000000506057c24 */ /* 0x000fc8000f8e020b */
[----:B------:R-:W-:-:S05]  /*0150*/  IMAD R5, R5, UR4, R8 ;  /* 0x0000000405057c24 */ /* 0x000fca000f8e0208 */
[----:B------:R-:W-:-:S05]  /*0160*/  LEA R7, R5, UR9, 0x3 ;  /* 0x0000000905077c11 */ /* 0x000fca000f8e18ff */
[----:B--2---:R-:W-:-:S05]  /*0170*/  IMAD.WIDE R4, R7, 0x4, R2 ;  /* 0x0000000407047825 */ /* 0x004fca00078e0202 */
[----:B0-----:R-:W2:Y:S04]  /*0180*/  LDG.E R0, desc[UR6][R4.64] ;  /* 0x0000000604007981 */ /* 0x001ea8000c1e1900 */
[----:B------:R-:W2:Y:S04]  /*0190*/  LDG.E R13, desc[UR6][R4.64+0x8] ;  /* 0x00000806040d7981 */ /* 0x000ea8000c1e1900 */
[----:B------:R-:W3:Y:S04]  /*01a0*/  LDG.E R9, desc[UR6][R4.64+0x4] ;  /* 0x0000040604097981 */ /* 0x000ee8000c1e1900 */
[----:B------:R-:W4:Y:S04]  /*01b0*/  LDG.E R17, desc[UR6][R4.64+0x10] ;  /* 0x0000100604117981 */ /* 0x000f28000c1e1900 */
[----:B------:R-:W5:Y:S04]  /*01c0*/  LDG.E R19, desc[UR6][R4.64+0x14] ;  /* 0x0000140604137981 */ /* 0x000f68000c1e1900 */
[----:B------:R-:W5:Y:S01]  /*01d0*/  LDG.E R21, desc[UR6][R4.64+0x1c] ;  /* 0x00001c0604157981 */ /* 0x000f62000c1e1900 */
[----:B--2---:R-:W-:-:S04]  /*01e0*/  ISETP.NE.AND P0, PT, R0, R13, PT ;  /* 0x0000000d0000720c */ /* 0x004fc80003f05270 */
[----:B---3--:R-:W-:Y:S02]  /*01f0*/  ISETP.NE.OR P0, PT, R0, R9, P0 ;  /* 0x000000090000720c */ /* 0x008fe40000705670 */
[----:B------:R-:W2:Y:S11]  /*0200*/  LDG.E R9, desc[UR6][R4.64+0x18] ;  /* 0x0000180604097981 */ /* 0x000eb6000c1e1900 */
[----:B------:R-:W3:Y:S01]  /*0210*/  @!P0 LDG.E R23, desc[UR6][R4.64+0xc] ;  /* 0x00000c0604178981 */ /* 0x000ee2000c1e1900 */
[----:B------:R-:W-:-:S02]  /*0220*/  I2FP.F32.U32 R12, R11 ;  /* 0x0000000b000c7245 */ /* 0x000fc40000201000 */
[----:B------:R-:W-:Y:S02]  /*0230*/  I2FP.F32.U32 R13, R6 ;  /* 0x00000006000d7245 */ /* 0x000fe40000201000 */
[-C--:B------:R-:W-:Y:S01]  /*0240*/  I2FP.F32.S32 R10, R8.reuse ;  /* 0x00000008000a7245 */ /* 0x080fe20000201400 */
[----:B------:R-:W-:Y:S01]  /*0250*/  FMUL R12, R12, 0.5 ;  /* 0x3f0000000c0c7820 */ /* 0x000fe20000400000 */
[----:B------:R-:W-:Y:S01]  /*0260*/  IMAD.SHL.U32 R15, R11, 0x2, RZ ;  /* 0x000000020b0f7824 */ /* 0x000fe200078e00ff */
[----:B------:R-:W-:Y:S01]  /*0270*/  LEA.HI R14, R8, R8, RZ, 0x1 ;  /* 0x00000008080e7211 */ /* 0x000fe200078f08ff */
[----:B------:R-:W-:Y:S01]  /*0280*/  FMUL R13, R13, 0.5 ;  /* 0x3f0000000d0d7820 */ /* 0x000fe20000400000 */
[----:B------:R-:W-:Y:S01]  /*0290*/  FMUL R10, R10, 0.5 ;  /* 0x3f0000000a0a7820 */ /* 0x000fe20000400000 */
[----:B------:R-:W-:Y:S01]  /*02a0*/  PLOP3.LUT P1, PT, PT, PT, PT, 0x8, 0x80 ;  /* 0x000000000080781c */ /* 0x000fe20003f2e170 */
[----:B------:R-:W0:Y:S01]  /*02b0*/  F2I.TRUNC.NTZ R12, R12 ;  /* 0x0000000c000c7305 */ /* 0x000e22000020f100 */
[----:B------:R-:W-:-:S02]  /*02c0*/  LOP3.LUT R11, R14, 0xfffffffe, RZ, 0xc0, !PT ;  /* 0xfffffffe0e0b7812 */ /* 0x000fc400078ec0ff */
[----:B------:R-:W-:-:S04]  /*02d0*/  LOP3.LUT R15, R15, 0x2, RZ, 0xc0, !PT ;  /* 0x000000020f0f7812 */ /* 0x000fc800078ec0ff */
[----:B------:R-:W-:Y:S01]  /*02e0*/  IADD3 R15, PT, PT, R15, R8, -R11 ;  /* 0x000000080f0f7210 */ /* 0x000fe20007ffe80b */
[----:B------:R-:W1:Y:S01]  /*02f0*/  F2I.TRUNC.NTZ R13, R13 ;  /* 0x0000000d000d7305 */ /* 0x000e62000020f100 */
[----:B------:R-:W-:-:S07]  /*0300*/  SHF.R.U32.HI R8, RZ, 0x1e, R0 ;  /* 0x0000001eff087819 */ /* 0x000fce0000011600 */
[----:B------:R-:W4:Y:S01]  /*0310*/  F2I.TRUNC.NTZ R10, R10 ;  /* 0x0000000a000a7305 */ /* 0x000f22000020f100 */
[----:B------:R-:W-:Y:S01]  /*0320*/  LOP3.LUT R8, R8, 0x1, RZ, 0xc0, !PT ;  /* 0x0000000108087812 */ /* 0x000fe200078ec0ff */
[----:B------:R-:W-:Y:S01]  /*0330*/  UIMAD UR5, UR4, UR5, URZ ;  /* 0x00000005040572a4 */ /* 0x000fe2000f8e02ff */
[----:B------:R-:W-:Y:S02]  /*0340*/  IMAD.SHL.U32 R6, R6, 0x4, RZ ;  /* 0x0000000406067824 */ /* 0x000fe400078e00ff */
[----:B0-----:R-:W-:-:S03]  /*0350*/  IMAD R12, R12, UR4, RZ ;  /* 0x000000040c0c7c24 */ /* 0x001fc6000f8e02ff */
[----:B------:R-:W-:Y:S01]  /*0360*/  LOP3.LUT R6, R6, 0x4, RZ, 0xc0, !PT ;  /* 0x0000000406067812 */ /* 0x000fe200078ec0ff */
[----:B-1----:R-:W-:Y:S01]  /*0370*/  IMAD R13, R13, UR5, RZ ;  /* 0x000000050d0d7c24 */ /* 0x002fe2000f8e02ff */
[----:B------:R-:W-:Y:S02]  /*0380*/  I2FP.F32.S32 R11, R12 ;  /* 0x0000000c000b7245 */ /* 0x000fe40000201400 */
[----:B----4-:R-:W-:Y:S01]  /*0390*/  I2FP.F32.S32 R10, R10 ;  /* 0x0000000a000a7245 */ /* 0x010fe20000201400 */
[----:B------:R-:W-:Y:S01]  /*03a0*/  IMAD.IADD R6, R15, 0x1, R6 ;  /* 0x000000010f067824 */ /* 0x000fe200078e0206 */
[----:B------:R-:W-:-:S03]  /*03b0*/  I2FP.F32.S32 R13, R13 ;  /* 0x0000000d000d7245 */ /* 0x000fc60000201400 */
[----:B------:R-:W-:Y:S01]  /*03c0*/  FFMA R10, R11, 0.5, R10 ;  /* 0x3f0000000b0a7823 */ /* 0x000fe2000000000a */
[----:B------:R-:W-:Y:S03]  /*03d0*/  BSSY.RECONVERGENT B0, `(.L_x_5) ;  /* 0x0000018000007945 */ /* 0x000fe60003800200 */
[----:B------:R-:W-:Y:S01]  /*03e0*/  FFMA R10, R13, 0.25, R10 ;  /* 0x3e8000000d0a7823 */ /* 0x000fe2000000000a */
[----:B---3--:R-:W-:-:S04]  /*03f0*/  @!P0 ISETP.EQ.AND P1, PT, R0, R23, PT ;  /* 0x000000170000820c */ /* 0x008fc80003f22270 */
[C---:B------:R-:W-:Y:S02]  /*0400*/  ISETP.EQ.AND P1, PT, R0.reuse, R17, P1 ;  /* 0x000000110000720c */ /* 0x040fe40000f22270 */
[C---:B-----5:R-:W-:Y:S02]  /*0410*/  ISETP.NE.AND P0, PT, R0.reuse, R21, PT ;  /* 0x000000150000720c */ /* 0x060fe40003f05270 */
[----:B------:R-:W-:Y:S02]  /*0420*/  ISETP.EQ.AND P1, PT, R0, R19, P1 ;  /* 0x000000130000720c */ /* 0x000fe40000f22270 */
[----:B------:R-:W-:Y:S02]  /*0430*/  ISETP.EQ.U32.AND P0, PT, R8, 0x1, !P0 ;  /* 0x000000010800780c */ /* 0x000fe40004702070 */
[----:B--2---:R-:W-:-:S04]  /*0440*/  ISETP.EQ.AND P1, PT, R0, R9, P1 ;  /* 0x000000090000720c */ /* 0x004fc80000f22270 */
[----:B------:R-:W-:Y:S02]  /*0450*/  PLOP3.LUT P0, PT, P1, P0, PT, 0x80, 0x8 ;  /* 0x000000000008781c */ /* 0x000fe40000f01070 */
[----:B------:R-:W-:-:S05]  /*0460*/  I2FP.F32.S32 R9, R6 ;  /* 0x0000000600097245 */ /* 0x000fca0000201400 */
[----:B------:R-:W-:-:S06]  /*0470*/  FFMA R9, R10, 8, R9 ;  /* 0x410000000a097823 */ /* 0x000fcc0000000009 */
[----:B------:R-:W-:Y:S05]  /*0480*/  @!P0 BRA `(.L_x_6) ;  /* 0x0000000000288947 */ /* 0x000fea0003800000 */
[----:B------:R0:W-:Y:S01]  /*0490*/  STG.E desc[UR6][R4.64], RZ ;  /* 0x000000ff04007986 */ /* 0x0001e2000c101906 */
[----:B------:R-:W-:-:S03]  /*04a0*/  IMAD.MOV.U32 R7, RZ, RZ, -0x40000000 ;  /* 0xc0000000ff077424 */ /* 0x000fc600078e00ff */
[----:B------:R0:W-:Y:S04]  /*04b0*/  STG.E desc[UR6][R4.64+0x4], RZ ;  /* 0x000004ff04007986 */ /* 0x0001e8000c101906 */
[----:B------:R0:W-:Y:S04]  /*04c0*/  STG.E desc[UR6][R4.64+0x8], RZ ;  /* 0x000008ff04007986 */ /* 0x0001e8000c101906 */
[----:B------:R0:W-:Y:S04]  /*04d0*/  STG.E desc[UR6][R4.64+0xc], RZ ;  /* 0x00000cff04007986 */ /* 0x0001e8000c101906 */
[----:B------:R0:W-:Y:S04]  /*04e0*/  STG.E desc[UR6][R4.64+0x10], RZ ;  /* 0x000010ff04007986 */ /* 0x0001e8000c101906 */
[----:B------:R0:W-:Y:S04]  /*04f0*/  STG.E desc[UR6][R4.64+0x14], RZ ;  /* 0x000014ff04007986 */ /* 0x0001e8000c101906 */
[----:B------:R0:W-:Y:S04]  /*0500*/  STG.E desc[UR6][R4.64+0x18], RZ ;  /* 0x000018ff04007986 */ /* 0x0001e8000c101906 */
[----:B------:R0:W-:Y:S01]  /*0510*/  STG.E desc[UR6][R4.64+0x1c], RZ ;  /* 0x00001cff04007986 */ /* 0x0001e2000c101906 */
[----:B------:R-:W-:Y:S05]  /*0520*/  BRA `(.L_x_7) ;  /* 0x0000000000087947 */ /* 0x000fea0003800000 */
.L_x_6:
[----:B------:R-:W-:Y:S01]  /*0530*/  LOP3.LUT R0, R7, 0x3fffffff, RZ, 0xc0, !PT ;  /* 0x3fffffff07007812 */ /* 0x000fe200078ec0ff */
[----:B------:R-:W-:-:S07]  /*0540*/  IMAD.MOV.U32 R7, RZ, RZ, -0x80000000 ;  /* 0x80000000ff077424 */ /* 0x000fce00078e00ff */
.L_x_7:
[----:B------:R-:W-:Y:S05]  /*0550*/  BSYNC.RECONVERGENT B0 ;  /* 0x0000000000007941 */ /* 0x000fea0003800200 */
.L_x_5:
[----:B------:R-:W1:Y:S01]  /*0560*/  LDCU UR4, c[0x0][0x378] ;  /* 0x00006f00ff0477ac */ /* 0x000e620008000800 */
[----:B------:R-:W0:Y:S01]  /*0570*/  F2I.TRUNC.NTZ R9, R9 ;  /* 0x0000000900097305 */ /* 0x000e22000020f100 */
[----:B------:R-:W-:Y:S01]  /*0580*/  LOP3.LUT R7, R7, R0, RZ, 0xfc, !PT ;  /* 0x0000000007077212 */ /* 0x000fe200078efcff */
[----:B-1----:R-:W-:-:S04]  /*0590*/  UIMAD UR4, UR8, UR4, URZ ;  /* 0x00000004080472a4 */ /* 0x002fc8000f8e02ff */
[----:B------:R-:W-:-:S04]  /*05a0*/  UIMAD UR4, UR5, UR4, URZ ;  /* 0x00000004050472a4 */ /* 0x000fc8000f8e02ff */
[----:B------:R-:W-:-:S06]  /*05b0*/  ULEA UR4, UR4, UR9, 0x3 ;  /* 0x0000000904047291 */ /* 0x000fcc000f8e18ff */
[----:B0-----:R-:W-:-:S04]  /*05c0*/  VIADD R5, R9, UR4 ;  /* 0x0000000409057c36 */ /* 0x001fc80008000000 */
[----:B------:R-:W-:-:S05]  /*05d0*/  IMAD.WIDE R2, R5, 0x4, R2 ;  /* 0x0000000405027825 */ /* 0x000fca00078e0202 */
[----:B------:R-:W-:Y:S01]  /*05e0*/  STG.E desc[UR6][R2.64], R7 ;  /* 0x0000000702007986 */ /* 0x000fe2000c101906 */
[----:B------:R-:W-:Y:S05]  /*05f0*/  EXIT ;  /* 0x000000000000794d */ /* 0x000fea0003800000 */
.L_x_8:
        /* <DEDUP_REMOVED lines=16> */
.L_x_39:


//--------------------- .text._Z20k_octree_fill_blocksPiPfiiiii --------------------------
	.section	.text._Z20k_octree_fill_blocksPiPfiiiii,"ax",@progbits
	.align	128
        .global         _Z20k_octree_fill_blocksPiPfiiiii
        .type           _Z20k_octree_fill_blocksPiPfiiiii,@function
        .size           _Z20k_octree_fill_blocksPiPfiiiii,(.L_x_36 - _Z20k_octree_fill_blocksPiPfiiiii)
        .other          _Z20k_octree_fill_blocksPiPfiiiii,@"STO_CUDA_ENTRY STV_DEFAULT"
_Z20k_octree_fill_blocksPiPfiiiii:
.text._Z20k_octree_fill_blocksPiPfiiiii:
[----:B------:R-:W-:Y:S01]  /*0000*/  LDC R1, c[0x0][0x37c] ;  /* 0x0000df00ff017b82 */ /* 0x000fe20000000800 */
[----:B------:R-:W0:Y:S01]  /*0010*/  S2R R2, SR_CTAID.X ;  /* 0x0000000000027919 */ /* 0x000e220000002500 */
[----:B------:R-:W0:Y:S01]  /*0020*/  LDCU UR4, c[0x0][0x360] ;  /* 0x00006c00ff0477ac */ /* 0x000e220008000800 */
[----:B------:R-:W-:Y:S01]  /*0030*/  BSSY.RECONVERGENT B0, `(.L_x_9) ;  /* 0x0000041000007945 */ /* 0x000fe20003800200 */
[----:B------:R-:W0:Y:S01]  /*0040*/  S2R R3, SR_TID.X ;  /* 0x0000000000037919 */ /* 0x000e220000002100 */
[----:B------:R-:W1:Y:S01]  /*0050*/  LDCU UR5, c[0x0][0x370] ;  /* 0x00006e00ff0577ac */ /* 0x000e620008000800 */
[----:B------:R-:W2:Y:S01]  /*0060*/  S2R R4, SR_CTAID.Y ;  /* 0x0000000000047919 */ /* 0x000ea20000002600 */
[----:B------:R-:W3:Y:S01]  /*0070*/  LDCU UR6, c[0x0][0x364] ;  /* 0x00006c80ff0677ac */ /* 0x000ee20008000800 */
[----:B------:R-:W2:Y:S01]  /*0080*/  S2R R5, SR_TID.Y ;  /* 0x0000000000057919 */ /* 0x000ea20000002200 */
[----:B------:R-:W3:Y:S01]  /*0090*/  LDCU UR7, c[0x0][0x374] ;  /* 0x00006e80ff0777ac */ /* 0x000ee20008000800 */
[----:B------:R-:W4:Y:S01]  /*00a0*/  S2R R6, SR_CTAID.Z ;  /* 0x0000000000067919 */ /* 0x000f220000002700 */
[----:B------:R-:W4:Y:S01]  /*00b0*/  LDCU UR8, c[0x0][0x368] ;  /* 0x00006d00ff0877ac */ /* 0x000f220008000800 */
[----:B------:R-:W4:Y:S01]  /*00c0*/  S2R R7, SR_TID.Z ;  /* 0x0000000000077919 */ /* 0x000f220000002300 */
[----:B------:R-:W5:Y:S01]  /*00d0*/  LDCU UR9, c[0x0][0x394] ;  /* 0x00007280ff0977ac */ /* 0x000f620008000800 */
[----:B------:R-:W4:Y:S01]  /*00e0*/  LDCU.64 UR10, c[0x0][0x398] ;  /* 0x00007300ff0a77ac */ /* 0x000f220008000a00 */
[----:B0-----:R-:W-:Y:S01]  /*00f0*/  IMAD R2, R2, UR4, R3 ;  /* 0x0000000402027c24 */ /* 0x001fe2000f8e0203 */
[----:B-1----:R-:W-:Y:S01]  /*0100*/  UIMAD UR4, UR4, UR5, URZ ;  /* 0x00000005040472a4 */ /* 0x002fe2000f8e02ff */
[----:B-----5:R-:W-:Y:S01]  /*0110*/  I2FP.F32.S32 R18, UR9 ;  /* 0x0000000900127c45 */ /* 0x020fe20008201400 */
[----:B---3--:R-:W-:-:S02]  /*0120*/  UIMAD UR5, UR6, UR7, URZ ;  /* 0x00000007060572a4 */ /* 0x008fc4000f8e02ff */
[-C--:B------:R-:W-:Y:S01]  /*0130*/  I2FP.F32.S32 R0, R2.reuse ;  /* 0x0000000200007245 */ /* 0x080fe20000201400 */
[----:B------:R-:W0:Y:S01]  /*0140*/  LDCU UR7, c[0x0][0x3a0] ;  /* 0x00007400ff0777ac */ /* 0x000e220008000800 */
[----:B------:R-:W-:Y:S01]  /*0150*/  LEA.HI R8, R2, R2, RZ, 0x1 ;  /* 0x0000000202087211 */ /* 0x000fe200078f08ff */
[----:B--2---:R-:W-:Y:S02]  /*0160*/  IMAD R3, R4, UR6, R5 ;  /* 0x0000000604037c24 */ /* 0x004fe4000f8e0205 */
[----:B------:R-:W-:Y:S01]  /*0170*/  FMUL R17, R18, 20 ;  /* 0x41a0000012117820 */ /* 0x000fe20000400000 */
[----:B------:R-:W-:Y:S01]  /*0180*/  FMUL R0, R0, 0.5 ;  /* 0x3f00000000007820 */ /* 0x000fe20000400000 */
[----:B------:R-:W-:Y:S01]  /*0190*/  LOP3.LUT R9, R8, 0xfffffffe, RZ, 0xc0, !PT ;  /* 0xfffffffe08097812 */ /* 0x000fe200078ec0ff */
[----:B------:R-:W-:Y:S01]  /*01a0*/  UIMAD UR6, UR4, UR5, URZ ;  /* 0x00000005040672a4 */ /* 0x000fe2000f8e02ff */
[----:B------:R-:W-:Y:S01]  /*01b0*/  I2FP.F32.U32 R5, R3 ;  /* 0x0000000300057245 */ /* 0x000fe20000201000 */
[----:B------:R-:W1:Y:S01]  /*01c0*/  MUFU.RCP R10, R17 ;  /* 0x00000011000a7308 */ /* 0x000e620000001000 */
[----:B------:R-:W-:Y:S01]  /*01d0*/  SHF.L.U32 R27, R3, 0x1, RZ ;  /* 0x00000001031b7819 */ /* 0x000fe200000006ff */
[----:B----4-:R-:W-:Y:S01]  /*01e0*/  IMAD R4, R6, UR8, R7 ;  /* 0x0000000806047c24 */ /* 0x010fe2000f8e0207 */
[----:B------:R-:W-:Y:S01]  /*01f0*/  LEA R19, R2, UR10, 0x1 ;  /* 0x0000000a02137c11 */ /* 0x000fe2000f8e08ff */
[----:B------:R-:W-:-:S02]  /*0200*/  FMUL R5, R5, 0.5 ;  /* 0x3f00000005057820 */ /* 0x000fc40000400000 */
[C---:B------:R-:W-:Y:S01]  /*0210*/  IMAD R3, R4.reuse, UR5, R3 ;  /* 0x0000000504037c24 */ /* 0x040fe2000f8e0203 */
[----:B------:R-:W-:Y:S01]  /*0220*/  I2FP.F32.U32 R6, R4 ;  /* 0x0000000400067245 */ /* 0x000fe20000201000 */
[----:B------:R-:W-:Y:S01]  /*0230*/  F2I.TRUNC.NTZ R0, R0 ;  /* 0x0000000000007305 */ /* 0x000fe2000020f100 */
[C---:B------:R-:W-:Y:S01]  /*0240*/  SHF.L.U32 R8, R4.reuse, 0x2, RZ ;  /* 0x0000000204087819 */ /* 0x040fe200000006ff */
[----:B------:R-:W-:Y:S01]  /*0250*/  IMAD R14, R3, UR4, R2 ;  /* 0x00000004030e7c24 */ /* 0x000fe2000f8e0202 */
[----:B0-----:R-:W-:Y:S01]  /*0260*/  LEA R15, R4, UR7, 0x1 ;  /* 0x00000007040f7c11 */ /* 0x001fe2000f8e08ff */
[----:B------:R-:W-:Y:S01]  /*0270*/  FMUL R7, R6, 0.5 ;  /* 0x3f00000006077820 */ /* 0x000fe20000400000 */
[----:B------:R-:W-:Y:S02]  /*0280*/  LOP3.LUT R6, R27, 0x2, RZ, 0xc0, !PT ;  /* 0x000000021b067812 */ /* 0x000fe400078ec0ff */
[----:B------:R-:W-:Y:S01]  /*0290*/  LOP3.LUT R8, R8, 0x4, RZ, 0xc0, !PT ;  /* 0x0000000408087812 */ /* 0x000fe200078ec0ff */
[----:B------:R-:W0:Y:S01]  /*02a0*/  F2I.TRUNC.NTZ R5, R5 ;  /* 0x0000000500057305 */ /* 0x000e22000020f100 */
[----:B------:R-:W-:Y:S01]  /*02b0*/  IADD3 R9, PT, PT, R6, R2, -R9 ;  /* 0x0000000206097210 */ /* 0x000fe20007ffe809 */
[----:B-1----:R-:W-:Y:S01]  /*02c0*/  FFMA R11, -R17, R10, 1 ;  /* 0x3f800000110b7423 */ /* 0x002fe2000000010a */
[----:B------:R-:W-:-:S02]  /*02d0*/  IADD3 R27, PT, PT, R27, UR11, RZ ;  /* 0x0000000b1b1b7c10 */ /* 0x000fc4000fffe0ff */
[----:B------:R-:W-:Y:S01]  /*02e0*/  IADD3 R8, PT, PT, R9, R8, RZ ;  /* 0x0000000809087210 */ /* 0x000fe20007ffe0ff */
[----:B------:R-:W-:Y:S01]  /*02f0*/  FFMA R11, R10, R11, R10 ;  /* 0x0000000b0a0b7223 */ /* 0x000fe2000000000a */
[----:B------:R-:W-:Y:S01]  /*0300*/  SHF.L.U32 R14, R14, 0x3, RZ ;  /* 0x000000030e0e7819 */ /* 0x000fe200000006ff */
[----:B------:R-:W1:Y:S01]  /*0310*/  F2I.TRUNC.NTZ R7, R7 ;  /* 0x0000000700077305 */ /* 0x000e62000020f100 */
[----:B------:R-:W-:Y:S01]  /*0320*/  I2FP.F32.S32 R8, R8 ;  /* 0x0000000800087245 */ /* 0x000fe20000201400 */
[----:B0-----:R-:W-:Y:S01]  /*0330*/  IMAD R6, R5, UR4, RZ ;  /* 0x0000000405067c24 */ /* 0x001fe2000f8e02ff */
[----:B------:R-:W-:Y:S02]  /*0340*/  I2FP.F32.S32 R5, R0 ;  /* 0x0000000000057245 */ /* 0x000fe40000201400 */
[----:B------:R-:W-:Y:S02]  /*0350*/  I2FP.F32.S32 R0, R19 ;  /* 0x0000001300007245 */ /* 0x000fe40000201400 */
[----:B------:R-:W-:-:S02]  /*0360*/  I2FP.F32.S32 R6, R6 ;  /* 0x0000000600067245 */ /* 0x000fc40000201400 */
[----:B------:R-:W0:Y:S01]  /*0370*/  FCHK P0, R0, R17 ;  /* 0x0000001100007302 */ /* 0x000e220000000000 */
[----:B-1----:R-:W-:Y:S02]  /*0380*/  IMAD R7, R7, UR6, RZ ;  /* 0x0000000607077c24 */ /* 0x002fe4000f8e02ff */
[----:B------:R-:W-:Y:S01]  /*0390*/  FFMA R10, R0, R11, RZ ;  /* 0x0000000b000a7223 */ /* 0x000fe200000000ff */
[----:B------:R-:W-:Y:S02]  /*03a0*/  FFMA R5, R6, 0.5, R5 ;  /* 0x3f00000006057823 */ /* 0x000fe40000000005 */
[----:B------:R-:W-:Y:S01]  /*03b0*/  I2FP.F32.S32 R6, R7 ;  /* 0x0000000700067245 */ /* 0x000fe20000201400 */
[----:B------:R-:W-:-:S04]  /*03c0*/  FFMA R7, -R17, R10, R0 ;  /* 0x0000000a11077223 */ /* 0x000fc80000000100 */
[----:B------:R-:W-:Y:S01]  /*03d0*/  FFMA R5, R6, 0.25, R5 ;  /* 0x3e80000006057823 */ /* 0x000fe20000000005 */
[----:B------:R-:W-:-:S03]  /*03e0*/  FFMA R3, R11, R7, R10 ;  /* 0x000000070b037223 */ /* 0x000fc6000000000a */
[----:B------:R-:W-:Y:S01]  /*03f0*/  FFMA R16, R5, 8, R8 ;  /* 0x4100000005107823 */ /* 0x000fe20000000008 */
[----:B0-----:R-:W-:Y:S06]  /*0400*/  @!P0 BRA `(.L_x_10) ;  /* 0x00000000000c8947 */ /* 0x001fec0003800000 */
[----:B------:R-:W-:-:S07]  /*0410*/  MOV R20, 0x430 ;  /* 0x0000043000147802 */ /* 0x000fce0000000f00 */
[----:B------:R-:W-:Y:S05]  /*0420*/  CALL.REL.NOINC `($__internal_0_$__cuda_sm3x_div_rn_noftz_f32_slowpath) ;  /* 0x0000002800bc7944 */ /* 0x000fea0003c00000 */
[----:B------:R-:W-:-:S07]  /*0430*/  MOV R3, R0 ;  /* 0x0000000000037202 */ /* 0x000fce0000000f00 */
.L_x_10:
[----:B------:R-:W-:Y:S05]  /*0440*/  BSYNC.RECONVERGENT B0 ;  /* 0x0000000000007941 */ /* 0x000fea0003800200 */
.L_x_9:
[----:B------:R-:W0:Y:S01]  /*0450*/  MUFU.RCP R2, R17 ;  /* 0x0000001100027308 */ /* 0x000e220000001000 */
[----:B------:R-:W-:Y:S01]  /*0460*/  I2FP.F32.S32 R0, R27 ;  /* 0x0000001b00007245 */ /* 0x000fe20000201400 */
[----:B------:R-:W-:Y:S06]  /*0470*/  BSSY.RECONVERGENT B0, `(.L_x_11) ;  /* 0x000000b000007945 */ /* 0x000fec0003800200 */
[----:B------:R-:W1:Y:S01]  /*0480*/  FCHK P0, R0, R17 ;  /* 0x0000001100007302 */ /* 0x000e620000000000 */
[----:B0-----:R-:W-:-:S04]  /*0490*/  FFMA R5, -R17, R2, 1 ;  /* 0x3f80000011057423 */ /* 0x001fc80000000102 */
[----:B------:R-:W-:-:S04]  /*04a0*/  FFMA R2, R2, R5, R2 ;  /* 0x0000000502027223 */ /* 0x000fc80000000002 */
[----:B------:R-:W-:-:S04]  /*04b0*/  FFMA R5, R2, R0, RZ ;  /* 0x0000000002057223 */ /* 0x000fc800000000ff */
[----:B------:R-:W-:-:S04]  /*04c0*/  FFMA R4, -R17, R5, R0 ;  /* 0x0000000511047223 */ /* 0x000fc80000000100 */
[----:B------:R-:W-:Y:S01]  /*04d0*/  FFMA R2, R2, R4, R5 ;  /* 0x0000000402027223 */ /* 0x000fe20000000005 */
[----:B-1----:R-:W-:Y:S06]  /*04e0*/  @!P0 BRA `(.L_x_12) ;  /* 0x00000000000c8947 */ /* 0x002fec0003800000 */
[----:B------:R-:W-:-:S07]  /*04f0*/  MOV R20, 0x510 ;  /* 0x0000051000147802 */ /* 0x000fce0000000f00 */
[----:B------:R-:W-:Y:S05]  /*0500*/  CALL.REL.NOINC `($__internal_0_$__cuda_sm3x_div_rn_noftz_f32_slowpath) ;  /* 0x0000002800847944 */ /* 0x000fea0003c00000 */
[----:B------:R-:W-:-:S07]  /*0510*/  MOV R2, R0 ;  /* 0x0000000000027202 */ /* 0x000fce0000000f00 */
.L_x_12:
[----:B------:R-:W-:Y:S05]  /*0520*/  BSYNC.RECONVERGENT B0 ;  /* 0x0000000000007941 */ /* 0x000fea0003800200 */
.L_x_11:
[----:B------:R-:W0:Y:S01]  /*0530*/  MUFU.RCP R0, R17 ;  /* 0x0000001100007308 */ /* 0x000e220000001000 */
[----:B------:R-:W1:Y:S01]  /*0540*/  LDCU UR4, c[0x0][0x394] ;  /* 0x00007280ff0477ac */ /* 0x000e620008000800 */
[----:B------:R-:W-:Y:S01]  /*0550*/  I2FP.F32.S32 R4, R15 ;  /* 0x0000000f00047245 */ /* 0x000fe20000201400 */
[----:B------:R-:W-:Y:S01]  /*0560*/  BSSY.RECONVERGENT B0, `(.L_x_13) ;  /* 0x000000d000007945 */ /* 0x000fe20003800200 */
[----:B------:R-:W2:Y:S04]  /*0570*/  LDCU.64 UR10, c[0x0][0x358] ;  /* 0x00006b00ff0a77ac */ /* 0x000ea80008000a00 */
[----:B------:R-:W3:Y:S01]  /*0580*/  FCHK P0, R4, R17 ;  /* 0x0000001104007302 */ /* 0x000ee20000000000 */
[----:B0-----:R-:W-:Y:S01]  /*0590*/  FFMA R5, -R17, R0, 1 ;  /* 0x3f80000011057423 */ /* 0x001fe20000000100 */
[----:B-1----:R-:W-:-:S03]  /*05a0*/  UIMAD UR4, UR4, UR4, URZ ;  /* 0x00000004040472a4 */ /* 0x002fc6000f8e02ff */
[----:B------:R-:W-:-:S04]  /*05b0*/  FFMA R0, R0, R5, R0 ;  /* 0x0000000500007223 */ /* 0x000fc80000000000 */
[----:B------:R-:W-:-:S04]  /*05c0*/  FFMA R5, R0, R4, RZ ;  /* 0x0000000400057223 */ /* 0x000fc800000000ff */
[----:B------:R-:W-:-:S04]  /*05d0*/  FFMA R6, -R17, R5, R4 ;  /* 0x0000000511067223 */ /* 0x000fc80000000104 */
[----:B------:R-:W-:Y:S01]  /*05e0*/  FFMA R0, R0, R6, R5 ;  /* 0x0000000600007223 */ /* 0x000fe20000000005 */
[----:B--23--:R-:W-:Y:S06]  /*05f0*/  @!P0 BRA `(.L_x_14) ;  /* 0x00000000000c8947 */ /* 0x00cfec0003800000 */
[----:B------:R-:W-:Y:S02]  /*0600*/  MOV R0, R4 ;  /* 0x0000000400007202 */ /* 0x000fe40000000f00 */
[----:B------:R-:W-:-:S07]  /*0610*/  MOV R20, 0x630 ;  /* 0x0000063000147802 */ /* 0x000fce0000000f00 */
[----:B------:R-:W-:Y:S05]  /*0620*/  CALL.REL.NOINC `($__internal_0_$__cuda_sm3x_div_rn_noftz_f32_slowpath) ;  /* 0x00000028003c7944 */ /* 0x000fea0003c00000 */
.L_x_14:
[----:B------:R-:W-:Y:S05]  /*0630*/  BSYNC.RECONVERGENT B0 ;  /* 0x0000000000007941 */ /* 0x000fea0003800200 */
.L_x_13:
[----:B------:R-:W0:Y:S01]  /*0640*/  F2I.FLOOR.NTZ R4, R3 ;  /* 0x0000000300047305 */ /* 0x000e220000207100 */
[----:B------:R-:W1:Y:S07]  /*0650*/  LDCU UR7, c[0x0][0x394] ;  /* 0x00007280ff0777ac */ /* 0x000e6e0008000800 */
[----:B------:R-:W2:Y:S01]  /*0660*/  F2I.FLOOR.NTZ R5, R2 ;  /* 0x0000000200057305 */ /* 0x000ea20000207100 */
[----:B0-----:R-:W-:-:S07]  /*0670*/  I2FP.F32.S32 R4, R4 ;  /* 0x0000000400047245 */ /* 0x001fce0000201400 */
[----:B------:R-:W0:Y:S01]  /*0680*/  F2I.FLOOR.NTZ R6, R0 ;  /* 0x0000000000067305 */ /* 0x000e220000207100 */
[----:B-1----:R-:W-:Y:S01]  /*0690*/  UIADD3 UR5, UPT, UPT, UR7, -0x1, URZ ;  /* 0xffffffff07057890 */ /* 0x002fe2000fffe0ff */
[----:B------:R-:W-:Y:S01]  /*06a0*/  FADD R13, -R4, R3 ;  /* 0x00000003040d7221 */ /* 0x000fe20000000100 */
[----:B--2---:R-:W-:-:S03]  /*06b0*/  I2FP.F32.S32 R5, R5 ;  /* 0x0000000500057245 */ /* 0x004fc60000201400 */
[----:B------:R-:W-:Y:S02]  /*06c0*/  FMUL R36, R18, R13 ;  /* 0x0000000d12247220 */ /* 0x000fe40000400000 */
[----:B------:R-:W-:-:S04]  /*06d0*/  FADD R12, -R5, R2 ;  /* 0x00000002050c7221 */ /* 0x000fc80000000100 */
[----:B------:R-:W1:Y:S01]  /*06e0*/  F2I.TRUNC.NTZ R36, R36 ;  /* 0x0000002400247305 */ /* 0x000e62000020f100 */
[----:B0-----:R-:W-:Y:S01]  /*06f0*/  I2FP.F32.S32 R11, R6 ;  /* 0x00000006000b7245 */ /* 0x001fe20000201400 */
[C---:B------:R-:W-:Y:S01]  /*0700*/  FMUL R25, R18.reuse, R12 ;  /* 0x0000000c12197220 */ /* 0x040fe20000400000 */
[----:B------:R-:W0:Y:S03]  /*0710*/  LDC.64 R2, c[0x0][0x388] ;  /* 0x0000e200ff027b82 */ /* 0x000e260000000a00 */
[----:B------:R-:W-:Y:S02]  /*0720*/  FADD R11, -R11, R0 ;  /* 0x000000000b0b7221 */ /* 0x000fe40000000100 */
[----:B------:R-:W2:Y:S02]  /*0730*/  F2I.TRUNC.NTZ R25, R25 ;  /* 0x0000001900197305 */ /* 0x000ea4000020f100 */
[----:B------:R-:W-:Y:S01]  /*0740*/  FMUL R0, R18, R11 ;  /* 0x0000000b12007220 */ /* 0x000fe20000400000 */
[----:B-1----:R-:W-:-:S05]  /*0750*/  ISETP.GE.AND P0, PT, R36, UR5, PT ;  /* 0x0000000524007c0c */ /* 0x002fca000bf06270 */
[----:B------:R-:W1:Y:S01]  /*0760*/  F2I.TRUNC.NTZ R0, R0 ;  /* 0x0000000000007305 */ /* 0x000e62000020f100 */
[----:B------:R-:W-:-:S04]  /*0770*/  IADD3 R38, PT, PT, R36, 0x1, RZ ;  /* 0x0000000124267810 */ /* 0x000fc80007ffe0ff */
[----:B------:R-:W-:Y:S02]  /*0780*/  SEL R38, R38, RZ, !P0 ;  /* 0x000000ff26267207 */ /* 0x000fe40004000000 */
[C---:B--2---:R-:W-:Y:S01]  /*0790*/  ISETP.GE.AND P1, PT, R25.reuse, UR5, PT ;  /* 0x0000000519007c0c */ /* 0x044fe2000bf26270 */
[C---:B------:R-:W-:Y:S01]  /*07a0*/  IMAD R10, R25.reuse, UR7, R36 ;  /* 0x00000007190a7c24 */ /* 0x040fe2000f8e0224 */
[C---:B------:R-:W-:Y:S01]  /*07b0*/  IADD3 R29, PT, PT, R25.reuse, 0x1, RZ ;  /* 0x00000001191d7810 */ /* 0x040fe20007ffe0ff */
[----:B------:R-:W-:-:S03]  /*07c0*/  IMAD R8, R25, UR7, R38 ;  /* 0x0000000719087c24 */ /* 0x000fc6000f8e0226 */
[----:B------:R-:W-:Y:S02]  /*07d0*/  SEL R29, R29, RZ, !P1 ;  /* 0x000000ff1d1d7207 */ /* 0x000fe40004800000 */
[C---:B-1----:R-:W-:Y:S01]  /*07e0*/  ISETP.GE.AND P2, PT, R0.reuse, UR5, PT ;  /* 0x0000000500007c0c */ /* 0x042fe2000bf46270 */
[C---:B------:R-:W-:Y:S01]  /*07f0*/  IMAD R9, R0.reuse, UR4, RZ ;  /* 0x0000000400097c24 */ /* 0x040fe2000f8e02ff */
[----:B------:R-:W-:Y:S01]  /*0800*/  IADD3 R4, PT, PT, R0, 0x1, RZ ;  /* 0x0000000100047810 */ /* 0x000fe20007ffe0ff */
[C---:B------:R-:W-:Y:S02]  /*0810*/  IMAD R6, R29.reuse, UR7, R38 ;  /* 0x000000071d067c24 */ /* 0x040fe4000f8e0226 */
[----:B------:R-:W-:Y:S01]  /*0820*/  IMAD R5, R29, UR7, R36 ;  /* 0x000000071d057c24 */ /* 0x000fe2000f8e0224 */
[----:B------:R-:W-:Y:S02]  /*0830*/  SEL R4, R4, RZ, !P2 ;  /* 0x000000ff04047207 */ /* 0x000fe40005000000 */
[----:B------:R-:W-:-:S02]  /*0840*/  IADD3 R41, PT, PT, R9, R8, RZ ;  /* 0x0000000809297210 */ /* 0x000fc40007ffe0ff */
[----:B------:R-:W-:Y:S01]  /*0850*/  IADD3 R31, PT, PT, R10, R9, RZ ;  /* 0x000000090a1f7210 */ /* 0x000fe20007ffe0ff */
[----:B------:R-:W-:Y:S01]  /*0860*/  IMAD R7, R4, UR4, RZ ;  /* 0x0000000404077c24 */ /* 0x000fe2000f8e02ff */
[----:B------:R-:W-:Y:S01]  /*0870*/  IADD3 R33, PT, PT, R9, R6, RZ ;  /* 0x0000000609217210 */ /* 0x000fe20007ffe0ff */
[----:B0-----:R-:W-:-:S03]  /*0880*/  IMAD.WIDE R40, R41, 0x4, R2 ;  /* 0x0000000429287825 */ /* 0x001fc600078e0202 */
[-C--:B------:R-:W-:Y:S01]  /*0890*/  IADD3 R35, PT, PT, R6, R7.reuse, RZ ;  /* 0x0000000706237210 */ /* 0x080fe20007ffe0ff */
[--C-:B------:R-:W-:Y:S01]  /*08a0*/  IMAD.WIDE R30, R31, 0x4, R2.reuse ;  /* 0x000000041f1e7825 */ /* 0x100fe200078e0202 */
[-C--:B------:R-:W-:Y:S01]  /*08b0*/  IADD3 R21, PT, PT, R5, R7.reuse, RZ ;  /* 0x0000000705157210 */ /* 0x080fe20007ffe0ff */
[----:B------:R-:W2:Y:S01]  /*08c0*/  LDG.E R37, desc[UR10][R40.64] ;  /* 0x0000000a28257981 */ /* 0x000ea2000c1e1900 */
[-C--:B------:R-:W-:Y:S01]  /*08d0*/  IADD3 R23, PT, PT, R8, R7.reuse, RZ ;  /* 0x0000000708177210 */ /* 0x080fe20007ffe0ff */
[--C-:B------:R-:W-:Y:S01]  /*08e0*/  IMAD.WIDE R34, R35, 0x4, R2.reuse ;  /* 0x0000000423227825 */ /* 0x100fe200078e0202 */
[----:B------:R-:W-:Y:S01]  /*08f0*/  IADD3 R43, PT, PT, R10, R7, RZ ;  /* 0x000000070a2b7210 */ /* 0x000fe20007ffe0ff */
[----:B------:R0:W3:Y:S01]  /*0900*/  LDG.E R0, desc[UR10][R30.64] ;  /* 0x0000000a1e007981 */ /* 0x0000e2000c1e1900 */
[----:B------:R-:W-:Y:S01]  /*0910*/  IADD3 R39, PT, PT, R9, R5, RZ ;  /* 0x0000000509277210 */ /* 0x000fe20007ffe0ff */
[--C-:B------:R-:W-:Y:S02]  /*0920*/  IMAD.WIDE R20, R21, 0x4, R2.reuse ;  /* 0x0000000415147825 */ /* 0x100fe400078e0202 */
[----:B------:R-:W4:Y:S02]  /*0930*/  LDG.E R35, desc[UR10][R34.64] ;  /* 0x0000000a22237981 */ /* 0x000f24000c1e1900 */
[----:B------:R-:W-:-:S02]  /*0940*/  IMAD.WIDE R22, R23, 0x4, R2 ;  /* 0x0000000417167825 */ /* 0x000fc400078e0202 */
[----:B------:R-:W5:Y:S02]  /*0950*/  LDG.E R20, desc[UR10][R20.64] ;  /* 0x0000000a14147981 */ /* 0x000f64000c1e1900 */
[--C-:B------:R-:W-:Y:S02]  /*0960*/  IMAD.WIDE R32, R33, 0x4, R2.reuse ;  /* 0x0000000421207825 */ /* 0x100fe400078e0202 */
[----:B------:R-:W5:Y:S02]  /*0970*/  LDG.E R23, desc[UR10][R22.64] ;  /* 0x0000000a16177981 */ /* 0x000f64000c1e1900 */
[--C-:B0-----:R-:W-:Y:S02]  /*0980*/  IMAD.WIDE R30, R43, 0x4, R2.reuse ;  /* 0x000000042b1e7825 */ /* 0x101fe400078e0202 */
[----:B------:R-:W5:Y:S02]  /*0990*/  LDG.E R33, desc[UR10][R32.64] ;  /* 0x0000000a20217981 */ /* 0x000f64000c1e1900 */
[----:B------:R-:W-:-:S02]  /*09a0*/  IMAD.WIDE R40, R39, 0x4, R2 ;  /* 0x0000000427287825 */ /* 0x000fc400078e0202 */
[----:B------:R0:W5:Y:S04]  /*09b0*/  LDG.E R30, desc[UR10][R30.64] ;  /* 0x0000000a1e1e7981 */ /* 0x000168000c1e1900 */
[----:B------:R-:W5:Y:S01]  /*09c0*/  LDG.E R40, desc[UR10][R40.64] ;  /* 0x0000000a28287981 */ /* 0x000f62000c1e1900 */
[----:B------:R-:W-:Y:S01]  /*09d0*/  FADD R4, -R13, 1 ;  /* 0x3f8000000d047421 */ /* 0x000fe20000000100 */
[----:B0-----:R-:W-:Y:S01]  /*09e0*/  HFMA2 R31, -RZ, RZ, 1.125, 0 ;  /* 0x3c800000ff1f7431 */ /* 0x001fe200000001ff */
[----:B------:R-:W-:Y:S01]  /*09f0*/  UMOV UR12, 0x9999999a ;  /* 0x9999999a000c7882 */ /* 0x000fe20000000000 */
[----:B------:R-:W-:Y:S01]  /*0a00*/  UMOV UR13, 0x3fc99999 ;  /* 0x3fc99999000d7882 */ /* 0x000fe20000000000 */
[----:B------:R-:W0:Y:S01]  /*0a10*/  MUFU.RCP R32, R17 ;  /* 0x0000001100207308 */ /* 0x000e220000001000 */
[----:B------:R-:W-:-:S04]  /*0a20*/  IADD3 R28, PT, PT, R19, 0x1, RZ ;  /* 0x00000001131c7810 */ /* 0x000fc80007ffe0ff */
[----:B------:R-:W-:Y:S01]  /*0a30*/  I2FP.F32.S32 R28, R28 ;  /* 0x0000001c001c7245 */ /* 0x000fe20000201400 */
[----:B------:R-:W-:Y:S01]  /*0a40*/  BSSY.RECONVERGENT B0, `(.L_x_15) ;  /* 0x0000032000007945 */ /* 0x000fe20003800200 */
[-C--:B--2---:R-:W-:Y:S01]  /*0a50*/  FMUL R2, R37, R4.reuse ;  /* 0x0000000425027220 */ /* 0x084fe20000400000 */
[----:B----4-:R-:W-:-:S03]  /*0a60*/  FMUL R3, R35, R4 ;  /* 0x0000000423037220 */ /* 0x010fc60000400000 */
[C---:B---3--:R-:W-:Y:S01]  /*0a70*/  FFMA R35, R13.reuse, R0, R2 ;  /* 0x000000000d237223 */ /* 0x048fe20000000002 */
[----:B-----5:R-:W-:Y:S01]  /*0a80*/  FFMA R0, R13, R20, R3 ;  /* 0x000000140d007223 */ /* 0x020fe20000000003 */
[----:B------:R-:W-:Y:S01]  /*0a90*/  FADD R3, -R12, 1 ;  /* 0x3f8000000c037421 */ /* 0x000fe20000000100 */
[----:B------:R-:W-:Y:S01]  /*0aa0*/  IADD3 R2, PT, PT, -R15, 0x7f, RZ ;  /* 0x0000007f0f027810 */ /* 0x000fe20007ffe1ff */
[-C--:B------:R-:W-:Y:S01]  /*0ab0*/  FMUL R37, R23, R4.reuse ;  /* 0x0000000417257220 */ /* 0x080fe20000400000 */
[----:B------:R-:W-:Y:S01]  /*0ac0*/  FMUL R21, R33, R4 ;  /* 0x0000000421157220 */ /* 0x000fe20000400000 */
[----:B------:R-:W-:Y:S01]  /*0ad0*/  FMUL R23, R3, R0 ;  /* 0x0000000003177220 */ /* 0x000fe20000400000 */
[----:B------:R-:W-:Y:S01]  /*0ae0*/  I2FP.F32.S32 R0, R2 ;  /* 0x0000000200007245 */ /* 0x000fe20000201400 */
[C---:B------:R-:W-:Y:S01]  /*0af0*/  FFMA R37, R13.reuse, R30, R37 ;  /* 0x0000001e0d257223 */ /* 0x040fe20000000025 */
[----:B------:R-:W-:-:S03]  /*0b00*/  FFMA R40, R13, R40, R21 ;  /* 0x000000280d287223 */ /* 0x000fc60000000015 */
[----:B------:R-:W-:Y:S01]  /*0b10*/  FFMA R23, R12, R37, R23 ;  /* 0x000000250c177223 */ /* 0x000fe20000000017 */
[----:B------:R-:W-:Y:S01]  /*0b20*/  FADD R2, -R11, 1 ;  /* 0x3f8000000b027421 */ /* 0x000fe20000000100 */
[----:B------:R-:W-:Y:S01]  /*0b30*/  FMUL R21, R3, R40 ;  /* 0x0000002803157220 */ /* 0x000fe20000400000 */
[----:B------:R-:W-:Y:S02]  /*0b40*/  FFMA R46, R0, R31, -1 ;  /* 0xbf800000002e7423 */ /* 0x000fe4000000001f */
[----:B------:R-:W-:Y:S01]  /*0b50*/  FMUL R20, R2, R23 ;  /* 0x0000001702147220 */ /* 0x000fe20000400000 */
[----:B------:R-:W-:-:S04]  /*0b60*/  FFMA R0, R12, R35, R21 ;  /* 0x000000230c007223 */ /* 0x000fc80000000015 */
[----:B------:R-:W-:-:S04]  /*0b70*/  FFMA R0, R11, R0, R20 ;  /* 0x000000000b007223 */ /* 0x000fc80000000014 */
[----:B------:R-:W-:Y:S01]  /*0b80*/  FFMA R24, R0, 40, RZ ;  /* 0x4220000000187823 */ /* 0x000fe200000000ff */
[----:B------:R-:W-:Y:S08]  /*0b90*/  F2F.F64.F32 R46, R46 ;  /* 0x0000002e002e7310 */ /* 0x000ff00000201800 */
[----:B------:R-:W1:Y:S02]  /*0ba0*/  F2F.F64.F32 R30, R24 ;  /* 0x00000018001e7310 */ /* 0x000e640000201800 */
[----:B-1----:R-:W-:-:S10]  /*0bb0*/  DFMA R30, R30, UR12, R46 ;  /* 0x0000000c1e1e7c2b */ /* 0x002fd4000800002e */
[----:B------:R-:W1:Y:S02]  /*0bc0*/  F2F.F32.F64 R31, R30 ;  /* 0x0000001e001f7310 */ /* 0x000e640000301000 */
[----:B-1----:R-:W-:-:S06]  /*0bd0*/  FFMA R26, R0, 40, R31 ;  /* 0x42200000001a7823 */ /* 0x002fcc000000001f */
[----:B------:R-:W1:Y:S02]  /*0be0*/  F2F.F64.F32 R22, R26 ;  /* 0x0000001a00167310 */ /* 0x000e640000201800 */
[----:B-1----:R-:W-:-:S10]  /*0bf0*/  DFMA R22, R22, UR12, R46 ;  /* 0x0000000c16167c2b */ /* 0x002fd4000800002e */
[----:B------:R-:W1:Y:S02]  /*0c00*/  F2F.F32.F64 R23, R22 ;  /* 0x0000001600177310 */ /* 0x000e640000301000 */
[----:B-1----:R-:W-:-:S06]  /*0c10*/  FFMA R0, R0, 40, R23 ;  /* 0x4220000000007823 */ /* 0x002fcc0000000017 */
[----:B------:R-:W1:Y:S02]  /*0c20*/  F2F.F64.F32 R20, R0 ;  /* 0x0000000000147310 */ /* 0x000e640000201800 */
[----:B-1----:R-:W-:-:S10]  /*0c30*/  DFMA R20, R20, UR12, R46 ;  /* 0x0000000c14147c2b */ /* 0x002fd4000800002e */
[----:B------:R-:W1:Y:S02]  /*0c40*/  F2F.F32.F64 R20, R20 ;  /* 0x0000001400147310 */ /* 0x000e640000301000 */
[----:B-1----:R-:W-:-:S04]  /*0c50*/  FSETP.GE.AND P0, PT, R20, 0.5, PT ;  /* 0x3f0000001400780b */ /* 0x002fc80003f06000 */
[----:B------:R-:W-:-:S05]  /*0c60*/  FSEL R24, R20, 1, !P0 ;  /* 0x3f80000014187808 */ /* 0x000fca0004000000 */
[C---:B------:R-:W-:Y:S01]  /*0c70*/  FADD R19, R24.reuse, 1 ;  /* 0x3f80000018137421 */ /* 0x040fe20000000000 */
[----:B------:R-:W-:-:S03]  /*0c80*/  FSETP.GEU.AND P1, PT, R24, 0.5, PT ;  /* 0x3f0000001800780b */ /* 0x000fc60003f2e000 */
[----:B------:R-:W-:Y:S01]  /*0c90*/  FMUL R19, R19, 127.5 ;  /* 0x42ff000013137820 */ /* 0x000fe20000400000 */
[----:B------:R-:W1:Y:S01]  /*0ca0*/  FCHK P0, R28, R17 ;  /* 0x000000111c007302 */ /* 0x000e620000000000 */
[----:B0-----:R-:W-:-:S03]  /*0cb0*/  FFMA R23, -R17, R32, 1 ;  /* 0x3f80000011177423 */ /* 0x001fc60000000120 */
[----:B------:R-:W-:Y:S01]  /*0cc0*/  FSEL R19, R19, RZ, P1 ;  /* 0x000000ff13137208 */ /* 0x000fe20000800000 */
[----:B------:R-:W-:-:S05]  /*0cd0*/  FFMA R0, R32, R23, R32 ;  /* 0x0000001720007223 */ /* 0x000fca0000000020 */
[----:B------:R-:W0:Y:S01]  /*0ce0*/  F2I.TRUNC.NTZ R19, R19 ;  /* 0x0000001300137305 */ /* 0x000e22000020f100 */
[----:B------:R-:W-:-:S04]  /*0cf0*/  FFMA R21, R0, R28, RZ ;  /* 0x0000001c00157223 */ /* 0x000fc800000000ff */
[----:B------:R-:W-:-:S04]  /*0d00*/  FFMA R20, -R17, R21, R28 ;  /* 0x0000001511147223 */ /* 0x000fc8000000011c */
[----:B------:R-:W-:Y:S01]  /*0d10*/  FFMA R0, R0, R20, R21 ;  /* 0x0000001400007223 */ /* 0x000fe20000000015 */
[----:B-1----:R-:W-:Y:S06]  /*0d20*/  @!P0 BRA `(.L_x_16) ;  /* 0x00000000000c8947 */ /* 0x002fec0003800000 */
[----:B------:R-:W-:Y:S02]  /*0d30*/  MOV R0, R28 ;  /* 0x0000001c00007202 */ /* 0x000fe40000000f00 */
[----:B------:R-:W-:-:S07]  /*0d40*/  MOV R20, 0xd60 ;  /* 0x00000d6000147802 */ /* 0x000fce0000000f00 */
[----:B0-----:R-:W-:Y:S05]  /*0d50*/  CALL.REL.NOINC `($__internal_0_$__cuda_sm3x_div_rn_noftz_f32_slowpath) ;  /* 0x0000002000707944 */ /* 0x001fea0003c00000 */
.L_x_16:
[----:B------:R-:W-:Y:S05]  /*0d60*/  BSYNC.RECONVERGENT B0 ;  /* 0x0000000000007941 */ /* 0x000fea0003800200 */
.L_x_15:
[----:B------:R-:W1:Y:S01]  /*0d70*/  F2I.FLOOR.NTZ R20, R0 ;  /* 0x0000000000147305 */ /* 0x000e620000207100 */
[----:B------:R-:W2:Y:S01]  /*0d80*/  LDCU UR7, c[0x0][0x394] ;  /* 0x00007280ff0777ac */ /* 0x000ea20008000800 */
[----:B------:R-:W3:Y:S01]  /*0d90*/  LDC.64 R30, c[0x0][0x388] ;  /* 0x0000e200ff1e7b82 */ /* 0x000ee20000000a00 */
[----:B-1----:R-:W-:-:S05]  /*0da0*/  I2FP.F32.S32 R21, R20 ;  /* 0x0000001400157245 */ /* 0x002fca0000201400 */
[----:B------:R-:W-:-:S04]  /*0db0*/  FADD R21, -R21, R0 ;  /* 0x0000000015157221 */ /* 0x000fc80000000100 */
[----:B------:R-:W-:-:S06]  /*0dc0*/  FMUL R44, R18, R21 ;  /* 0x00000015122c7220 */ /* 0x000fcc0000400000 */
[----:B------:R-:W1:Y:S02]  /*0dd0*/  F2I.TRUNC.NTZ R44, R44 ;  /* 0x0000002c002c7305 */ /* 0x000e64000020f100 */
[C---:B-1----:R-:W-:Y:S01]  /*0de0*/  ISETP.GE.AND P0, PT, R44.reuse, UR5, PT ;  /* 0x000000052c007c0c */ /* 0x042fe2000bf06270 */
[----:B--2---:R-:W-:Y:S01]  /*0df0*/  IMAD R22, R29, UR7, R44 ;  /* 0x000000071d167c24 */ /* 0x004fe2000f8e022c */
[----:B------:R-:W-:-:S04]  /*0e00*/  IADD3 R23, PT, PT, R44, 0x1, RZ ;  /* 0x000000012c177810 */ /* 0x000fc80007ffe0ff */
[----:B------:R-:W-:Y:S01]  /*0e10*/  SEL R23, R23, RZ, !P0 ;  /* 0x000000ff17177207 */ /* 0x000fe20004000000 */
[----:B------:R-:W-:Y:S01]  /*0e20*/  IMAD R28, R25, UR7, R44 ;  /* 0x00000007191c7c24 */ /* 0x000fe2000f8e022c */
[-C--:B------:R-:W-:Y:S02]  /*0e30*/  IADD3 R49, PT, PT, R7, R22.reuse, RZ ;  /* 0x0000001607317210 */ /* 0x080fe40007ffe0ff */
[----:B------:R-:W-:Y:S01]  /*0e40*/  IADD3 R51, PT, PT, R9, R22, RZ ;  /* 0x0000001609337210 */ /* 0x000fe20007ffe0ff */
[--C-:B------:R-:W-:Y:S02]  /*0e50*/  IMAD R26, R29, UR7, R23.reuse ;  /* 0x000000071d1a7c24 */ /* 0x100fe4000f8e0217 */
[----:B------:R-:W-:Y:S02]  /*0e60*/  IMAD R24, R25, UR7, R23 ;  /* 0x0000000719187c24 */ /* 0x000fe4000f8e0217 */
[----:B---3--:R-:W-:Y:S01]  /*0e70*/  IMAD.WIDE R48, R49, 0x4, R30 ;  /* 0x0000000431307825 */ /* 0x008fe200078e021e */
[----:B------:R-:W-:-:S02]  /*0e80*/  IADD3 R41, PT, PT, R7, R26, RZ ;  /* 0x0000001a07297210 */ /* 0x000fc40007ffe0ff */
[----:B------:R-:W-:Y:S01]  /*0e90*/  IADD3 R35, PT, PT, R9, R26, RZ ;  /* 0x0000001a09237210 */ /* 0x000fe20007ffe0ff */
[--C-:B------:R-:W-:Y:S01]  /*0ea0*/  IMAD.WIDE R50, R51, 0x4, R30.reuse ;  /* 0x0000000433327825 */ /* 0x100fe200078e021e */
[-C--:B------:R-:W-:Y:S01]  /*0eb0*/  IADD3 R33, PT, PT, R7, R24.reuse, RZ ;  /* 0x0000001807217210 */ /* 0x080fe20007ffe0ff */
[----:B------:R1:W2:Y:S01]  /*0ec0*/  LDG.E R0, desc[UR10][R48.64] ;  /* 0x0000000a30007981 */ /* 0x0002a2000c1e1900 */
[----:B------:R-:W-:Y:S01]  /*0ed0*/  IADD3 R43, PT, PT, R9, R24, RZ ;  /* 0x00000018092b7210 */ /* 0x000fe20007ffe0ff */
[--C-:B------:R-:W-:Y:S01]  /*0ee0*/  IMAD.WIDE R40, R41, 0x4, R30.reuse ;  /* 0x0000000429287825 */ /* 0x100fe200078e021e */
[-C--:B------:R-:W-:Y:S01]  /*0ef0*/  IADD3 R29, PT, PT, R7, R28.reuse, RZ ;  /* 0x0000001c071d7210 */ /* 0x080fe20007ffe0ff */
[----:B------:R3:W4:Y:S02]  /*0f00*/  LDG.E R20, desc[UR10][R50.64] ;  /* 0x0000000a32147981 */ /* 0x000724000c1e1900 */
[--C-:B------:R-:W-:Y:S01]  /*0f10*/  IMAD.WIDE R34, R35, 0x4, R30.reuse ;  /* 0x0000000423227825 */ /* 0x100fe200078e021e */
[----:B------:R-:W-:Y:S01]  /*0f20*/  IADD3 R25, PT, PT, R9, R28, RZ ;  /* 0x0000001c09197210 */ /* 0x000fe20007ffe0ff */
[----:B------:R-:W3:Y:S02]  /*0f30*/  LDG.E R40, desc[UR10][R40.64] ;  /* 0x0000000a28287981 */ /* 0x000ee4000c1e1900 */
[----:B------:R-:W-:-:S02]  /*0f40*/  IMAD.WIDE R32, R33, 0x4, R30 ;  /* 0x0000000421207825 */ /* 0x000fc400078e021e */
[----:B------:R-:W5:Y:S02]  /*0f50*/  LDG.E R34, desc[UR10][R34.64] ;  /* 0x0000000a22227981 */ /* 0x000f64000c1e1900 */
[--C-:B------:R-:W-:Y:S02]  /*0f60*/  IMAD.WIDE R42, R43, 0x4, R30.reuse ;  /* 0x000000042b2a7825 */ /* 0x100fe400078e021e */
[----:B------:R-:W4:Y:S02]  /*0f70*/  LDG.E R32, desc[UR10][R32.64] ;  /* 0x0000000a20207981 */ /* 0x000f24000c1e1900 */
[--C-:B-1----:R-:W-:Y:S02]  /*0f80*/  IMAD.WIDE R48, R29, 0x4, R30.reuse ;  /* 0x000000041d307825 */ /* 0x102fe400078e021e */
[----:B------:R-:W4:Y:S02]  /*0f90*/  LDG.E R42, desc[UR10][R42.64] ;  /* 0x0000000a2a2a7981 */ /* 0x000f24000c1e1900 */
[----:B------:R-:W-:-:S02]  /*0fa0*/  IMAD.WIDE R30, R25, 0x4, R30 ;  /* 0x00000004191e7825 */ /* 0x000fc400078e021e */
[----:B------:R-:W4:Y:S04]  /*0fb0*/  LDG.E R48, desc[UR10][R48.64] ;  /* 0x0000000a30307981 */ /* 0x000f28000c1e1900 */
[----:B------:R-:W4:Y:S01]  /*0fc0*/  LDG.E R30, desc[UR10][R30.64] ;  /* 0x0000000a1e1e7981 */ /* 0x000f22000c1e1900 */
[----:B------:R-:W-:Y:S01]  /*0fd0*/  FADD R25, -R21, 1 ;  /* 0x3f80000015197421 */ /* 0x000fe20000000100 */
[----:B------:R-:W-:Y:S01]  /*0fe0*/  UMOV UR12, 0x9999999a ;  /* 0x9999999a000c7882 */ /* 0x000fe20000000000 */
[----:B------:R-:W-:Y:S01]  /*0ff0*/  UMOV UR13, 0x3fc99999 ;  /* 0x3fc99999000d7882 */ /* 0x000fe20000000000 */
[----:B------:R-:W-:Y:S01]  /*1000*/  BSSY.RECONVERGENT B0, `(.L_x_17) ;  /* 0x000002f000007945 */ /* 0x000fe20003800200 */
[-C--:B---3--:R-:W-:Y:S01]  /*1010*/  FMUL R50, R40, R25.reuse ;  /* 0x0000001928327220 */ /* 0x088fe20000400000 */
[----:B-----5:R-:W-:-:S03]  /*1020*/  FMUL R29, R34, R25 ;  /* 0x00000019221d7220 */ /* 0x020fc60000400000 */
[C---:B--2---:R-:W-:Y:S01]  /*1030*/  FFMA R0, R21.reuse, R0, R50 ;  /* 0x0000000015007223 */ /* 0x044fe20000000032 */
[-C--:B----4-:R-:W-:Y:S01]  /*1040*/  FMUL R33, R32, R25.reuse ;  /* 0x0000001920217220 */ /* 0x090fe20000400000 */
[----:B------:R-:W-:Y:S02]  /*1050*/  FFMA R20, R21, R20, R29 ;  /* 0x0000001415147223 */ /* 0x000fe4000000001d */
[C---:B------:R-:W-:Y:S01]  /*1060*/  FMUL R35, R3.reuse, R0 ;  /* 0x0000000003237220 */ /* 0x040fe20000400000 */
[----:B------:R-:W-:Y:S01]  /*1070*/  FMUL R29, R42, R25 ;  /* 0x000000192a1d7220 */ /* 0x000fe20000400000 */
[----:B------:R-:W-:Y:S01]  /*1080*/  FMUL R20, R3, R20 ;  /* 0x0000001403147220 */ /* 0x000fe20000400000 */
[C---:B------:R-:W-:Y:S02]  /*1090*/  FFMA R33, R21.reuse, R48, R33 ;  /* 0x0000003015217223 */ /* 0x040fe40000000021 */
[----:B------:R-:W-:Y:S02]  /*10a0*/  FFMA R29, R21, R30, R29 ;  /* 0x0000001e151d7223 */ /* 0x000fe4000000001d */
[----:B------:R-:W-:-:S02]  /*10b0*/  FFMA R33, R12, R33, R35 ;  /* 0x000000210c217223 */ /* 0x000fc40000000023 */
[----:B------:R-:W-:Y:S02]  /*10c0*/  FFMA R0, R12, R29, R20 ;  /* 0x0000001d0c007223 */ /* 0x000fe40000000014 */
[----:B------:R-:W-:-:S04]  /*10d0*/  FMUL R20, R2, R33 ;  /* 0x0000002102147220 */ /* 0x000fc80000400000 */
[----:B------:R-:W-:-:S04]  /*10e0*/  FFMA R0, R11, R0, R20 ;  /* 0x000000000b007223 */ /* 0x000fc80000000014 */
[----:B------:R-:W-:-:S04]  /*10f0*/  FFMA R20, R0, 40, RZ ;  /* 0x4220000000147823 */ /* 0x000fc800000000ff */
        /* <DEDUP_REMOVED lines=10> */
[----:B------:R-:W1:Y:S01]  /*11a0*/  F2F.F32.F64 R30, R30 ;  /* 0x0000001e001e7310 */ /* 0x000e620000301000 */
[----:B------:R-:W-:-:S07]  /*11b0*/  IADD3 R34, PT, PT, R27, 0x1, RZ ;  /* 0x000000011b227810 */ /* 0x000fce0007ffe0ff */
[----:B------:R-:W2:Y:S01]  /*11c0*/  MUFU.RCP R40, R17 ;  /* 0x0000001100287308 */ /* 0x000ea20000001000 */
[----:B-1----:R-:W-:-:S04]  /*11d0*/  FSETP.GE.AND P0, PT, R30, 0.5, PT ;  /* 0x3f0000001e00780b */ /* 0x002fc80003f06000 */
[----:B------:R-:W-:-:S05]  /*11e0*/  FSEL R20, R30, 1, !P0 ;  /* 0x3f8000001e147808 */ /* 0x000fca0004000000 */
[C---:B------:R-:W-:Y:S01]  /*11f0*/  FADD R27, R20.reuse, 1 ;  /* 0x3f800000141b7421 */ /* 0x040fe20000000000 */
[----:B------:R-:W-:Y:S02]  /*1200*/  I2FP.F32.S32 R34, R34 ;  /* 0x0000002200227245 */ /* 0x000fe40000201400 */
[----:B------:R-:W-:Y:S01]  /*1210*/  FSETP.GEU.AND P1, PT, R20, 0.5, PT ;  /* 0x3f0000001400780b */ /* 0x000fe20003f2e000 */
[----:B------:R-:W-:Y:S01]  /*1220*/  FMUL R27, R27, 127.5 ;  /* 0x42ff00001b1b7820 */ /* 0x000fe20000400000 */
[----:B------:R-:W1:Y:S01]  /*1230*/  FCHK P0, R34, R17 ;  /* 0x0000001122007302 */ /* 0x000e620000000000 */
[----:B--2---:R-:W-:-:S03]  /*1240*/  FFMA R29, -R17, R40, 1 ;  /* 0x3f800000111d7423 */ /* 0x004fc60000000128 */
[----:B------:R-:W-:Y:S01]  /*1250*/  FSEL R27, R27, RZ, P1 ;  /* 0x000000ff1b1b7208 */ /* 0x000fe20000800000 */
[----:B------:R-:W-:-:S03]  /*1260*/  FFMA R0, R40, R29, R40 ;  /* 0x0000001d28007223 */ /* 0x000fc60000000028 */
[----:B------:R2:W3:Y:S01]  /*1270*/  F2I.TRUNC.NTZ R30, R27 ;  /* 0x0000001b001e7305 */ /* 0x0004e2000020f100 */
[----:B------:R-:W-:-:S04]  /*1280*/  FFMA R29, R0, R34, RZ ;  /* 0x00000022001d7223 */ /* 0x000fc800000000ff */
[----:B------:R-:W-:-:S04]  /*1290*/  FFMA R20, -R17, R29, R34 ;  /* 0x0000001d11147223 */ /* 0x000fc80000000122 */
[----:B------:R-:W-:Y:S01]  /*12a0*/  FFMA R0, R0, R20, R29 ;  /* 0x0000001400007223 */ /* 0x000fe2000000001d */
[----:B-12---:R-:W-:Y:S06]  /*12b0*/  @!P0 BRA `(.L_x_18) ;  /* 0x00000000000c8947 */ /* 0x006fec0003800000 */
[----:B------:R-:W-:Y:S02]  /*12c0*/  MOV R0, R34 ;  /* 0x0000002200007202 */ /* 0x000fe40000000f00 */
[----:B------:R-:W-:-:S07]  /*12d0*/  MOV R20, 0x12f0 ;  /* 0x000012f000147802 */ /* 0x000fce0000000f00 */
[----:B0--3--:R-:W-:Y:S05]  /*12e0*/  CALL.REL.NOINC `($__internal_0_$__cuda_sm3x_div_rn_noftz_f32_slowpath) ;  /* 0x0000001c000c7944 */ /* 0x009fea0003c00000 */
.L_x_18:
[----:B------:R-:W-:Y:S05]  /*12f0*/  BSYNC.RECONVERGENT B0 ;  /* 0x0000000000007941 */ /* 0x000fea0003800200 */
.L_x_17:
[----:B------:R-:W1:Y:S01]  /*1300*/  F2I.FLOOR.NTZ R20, R0 ;  /* 0x0000000000147305 */ /* 0x000e620000207100 */
[----:B------:R-:W2:Y:S01]  /*1310*/  LDCU UR7, c[0x0][0x394] ;  /* 0x00007280ff0777ac */ /* 0x000ea20008000800 */
[----:B------:R-:W4:Y:S01]  /*1320*/  LDC.64 R48, c[0x0][0x388] ;  /* 0x0000e200ff307b82 */ /* 0x000f220000000a00 */
[----:B-1----:R-:W-:-:S05]  /*1330*/  I2FP.F32.S32 R27, R20 ;  /* 0x00000014001b7245 */ /* 0x002fca0000201400 */
[----:B------:R-:W-:-:S04]  /*1340*/  FADD R27, -R27, R0 ;  /* 0x000000001b1b7221 */ /* 0x000fc80000000100 */
[----:B------:R-:W-:-:S06]  /*1350*/  FMUL R33, R18, R27 ;  /* 0x0000001b12217220 */ /* 0x000fcc0000400000 */
[----:B------:R-:W2:Y:S02]  /*1360*/  F2I.TRUNC.NTZ R33, R33 ;  /* 0x0000002100217305 */ /* 0x000ea4000020f100 */
[C---:B--2---:R-:W-:Y:S02]  /*1370*/  IMAD R32, R33.reuse, UR7, R38 ;  /* 0x0000000721207c24 */ /* 0x044fe4000f8e0226 */
[----:B------:R-:W-:-:S03]  /*1380*/  IMAD R34, R33, UR7, R36 ;  /* 0x0000000721227c24 */ /* 0x000fc6000f8e0224 */
[C---:B------:R-:W-:Y:S02]  /*1390*/  IADD3 R41, PT, PT, R9.reuse, R32, RZ ;  /* 0x0000002009297210 */ /* 0x040fe40007ffe0ff */
[----:B------:R-:W-:-:S03]  /*13a0*/  IADD3 R51, PT, PT, R9, R34, RZ ;  /* 0x0000002209337210 */ /* 0x000fc60007ffe0ff */
[----:B----4-:R-:W-:-:S04]  /*13b0*/  IMAD.WIDE R40, R41, 0x4, R48 ;  /* 0x0000000429287825 */ /* 0x010fc800078e0230 */
[----:B------:R-:W-:Y:S02]  /*13c0*/  IMAD.WIDE R50, R51, 0x4, R48 ;  /* 0x0000000433327825 */ /* 0x000fe400078e0230 */
[----:B------:R-:W2:Y:S04]  /*13d0*/  LDG.E R41, desc[UR10][R40.64] ;  /* 0x0000000a28297981 */ /* 0x000ea8000c1e1900 */
[----:B------:R-:W4:Y:S01]  /*13e0*/  LDG.E R42, desc[UR10][R50.64] ;  /* 0x0000000a322a7981 */ /* 0x000f22000c1e1900 */
[C---:B------:R-:W-:Y:S02]  /*13f0*/  ISETP.GE.AND P0, PT, R33.reuse, UR5, PT ;  /* 0x0000000521007c0c */ /* 0x040fe4000bf06270 */
[----:B------:R-:W-:-:S04]  /*1400*/  IADD3 R31, PT, PT, R33, 0x1, RZ ;  /* 0x00000001211f7810 */ /* 0x000fc80007ffe0ff */
[----:B------:R-:W-:-:S05]  /*1410*/  SEL R31, R31, RZ, !P0 ;  /* 0x000000ff1f1f7207 */ /* 0x000fca0004000000 */
[C---:B------:R-:W-:Y:S02]  /*1420*/  IMAD R36, R31.reuse, UR7, R36 ;  /* 0x000000071f247c24 */ /* 0x040fe4000f8e0224 */
[----:B------:R-:W-:-:S03]  /*1430*/  IMAD R38, R31, UR7, R38 ;  /* 0x000000071f267c24 */ /* 0x000fc6000f8e0226 */
[----:B------:R-:W-:Y:S01]  /*1440*/  IADD3 R29, PT, PT, R9, R36, RZ ;  /* 0x00000024091d7210 */ /* 0x000fe20007ffe0ff */
[----:B--2---:R-:W-:-:S04]  /*1450*/  FMUL R0, R4, R41 ;  /* 0x0000002904007220 */ /* 0x004fc80000400000 */
[----:B------:R-:W-:Y:S01]  /*1460*/  IMAD.WIDE R40, R29, 0x4, R48 ;  /* 0x000000041d287825 */ /* 0x000fe200078e0230 */
[----:B------:R-:W-:-:S03]  /*1470*/  IADD3 R29, PT, PT, R9, R38, RZ ;  /* 0x00000026091d7210 */ /* 0x000fc60007ffe0ff */
[----:B----4-:R-:W-:Y:S02]  /*1480*/  FFMA R42, R13, R42, R0 ;  /* 0x0000002a0d2a7223 */ /* 0x010fe40000000000 */
[----:B------:R1:W2:Y:S02]  /*1490*/  LDG.E R0, desc[UR10][R40.64] ;  /* 0x0000000a28007981 */ /* 0x0002a4000c1e1900 */
[----:B-1----:R-:W-:-:S05]  /*14a0*/  IMAD.WIDE R40, R29, 0x4, R48 ;  /* 0x000000041d287825 */ /* 0x002fca00078e0230 */
[----:B------:R1:W4:Y:S01]  /*14b0*/  LDG.E R29, desc[UR10][R40.64] ;  /* 0x0000000a281d7981 */ /* 0x000322000c1e1900 */
[C---:B------:R-:W-:Y:S02]  /*14c0*/  IADD3 R53, PT, PT, R7.reuse, R32, RZ ;  /* 0x0000002007357210 */ /* 0x040fe40007ffe0ff */
[----:B------:R-:W-:-:S03]  /*14d0*/  IADD3 R51, PT, PT, R7, R34, RZ ;  /* 0x0000002207337210 */ /* 0x000fc60007ffe0ff */
[----:B------:R-:W-:-:S04]  /*14e0*/  IMAD.WIDE R52, R53, 0x4, R48 ;  /* 0x0000000435347825 */ /* 0x000fc800078e0230 */
[----:B------:R-:W-:Y:S02]  /*14f0*/  IMAD.WIDE R50, R51, 0x4, R48 ;  /* 0x0000000433327825 */ /* 0x000fe400078e0230 */
[----:B------:R-:W5:Y:S01]  /*1500*/  LDG.E R53, desc[UR10][R52.64] ;  /* 0x0000000a34357981 */ /* 0x000f62000c1e1900 */
[----:B-1----:R-:W-:-:S05]  /*1510*/  IADD3 R41, PT, PT, R7, R36, RZ ;  /* 0x0000002407297210 */ /* 0x002fca0007ffe0ff */
[----:B------:R-:W-:-:S06]  /*1520*/  IMAD.WIDE R40, R41, 0x4, R48 ;  /* 0x0000000429287825 */ /* 0x000fcc00078e0230 */
[----:B------:R-:W3:Y:S01]  /*1530*/  LDG.E R40, desc[UR10][R40.64] ;  /* 0x0000000a28287981 */ /* 0x000ee2000c1e1900 */
[----:B----4-:R-:W-:-:S04]  /*1540*/  FMUL R20, R4, R29 ;  /* 0x0000001d04147220 */ /* 0x010fc80000400000 */
[----:B--2---:R-:W-:Y:S02]  /*1550*/  FFMA R0, R13, R0, R20 ;  /* 0x000000000d007223 */ /* 0x004fe40000000014 */
[----:B------:R1:W2:Y:S02]  /*1560*/  LDG.E R20, desc[UR10][R50.64] ;  /* 0x0000000a32147981 */ /* 0x0002a4000c1e1900 */
[----:B-1----:R-:W-:-:S05]  /*1570*/  IADD3 R51, PT, PT, R7, R38, RZ ;  /* 0x0000002607337210 */ /* 0x002fca0007ffe0ff */
[----:B------:R-:W-:-:S06]  /*1580*/  IMAD.WIDE R50, R51, 0x4, R48 ;  /* 0x0000000433327825 */ /* 0x000fcc00078e0230 */
[----:B------:R-:W4:Y:S01]  /*1590*/  LDG.E R51, desc[UR10][R50.64] ;  /* 0x0000000a32337981 */ /* 0x000f22000c1e1900 */
[----:B-----5:R-:W-:-:S04]  /*15a0*/  FMUL R29, R4, R53 ;  /* 0x00000035041d7220 */ /* 0x020fc80000400000 */
[----:B--2---:R-:W-:Y:S01]  /*15b0*/  FFMA R20, R13, R20, R29 ;  /* 0x000000140d147223 */ /* 0x004fe2000000001d */
[----:B------:R-:W-:-:S04]  /*15c0*/  FADD R29, -R27, 1 ;  /* 0x3f8000001b1d7421 */ /* 0x000fc80000000100 */
[----:B------:R-:W-:-:S04]  /*15d0*/  FMUL R0, R29, R0 ;  /* 0x000000001d007220 */ /* 0x000fc80000400000 */
[----:B------:R-:W-:Y:S01]  /*15e0*/  FFMA R0, R27, R42, R0 ;  /* 0x0000002a1b007223 */ /* 0x000fe20000000000 */
[----:B----4-:R-:W-:-:S04]  /*15f0*/  FMUL R42, R4, R51 ;  /* 0x00000033042a7220 */ /* 0x010fc80000400000 */
[----:B---3--:R-:W-:Y:S01]  /*1600*/  FFMA R42, R13, R40, R42 ;  /* 0x000000280d2a7223 */ /* 0x008fe2000000002a */
[----:B------:R-:W-:-:S03]  /*1610*/  IMAD R40, R33, UR7, R44 ;  /* 0x0000000721287c24 */ /* 0x000fc6000f8e022c */
[----:B------:R-:W-:Y:S02]  /*1620*/  FMUL R42, R29, R42 ;  /* 0x0000002a1d2a7220 */ /* 0x000fe40000400000 */
[----:B------:R-:W-:Y:S02]  /*1630*/  IADD3 R51, PT, PT, R9, R40, RZ ;  /* 0x0000002809337210 */ /* 0x000fe40007ffe0ff */
[----:B------:R-:W-:Y:S01]  /*1640*/  FFMA R35, R27, R20, R42 ;  /* 0x000000141b237223 */ /* 0x000fe2000000002a */
[--C-:B------:R-:W-:Y:S02]  /*1650*/  IMAD R42, R33, UR7, R23.reuse ;  /* 0x00000007212a7c24 */ /* 0x100fe4000f8e0217 */
[C---:B------:R-:W-:Y:S02]  /*1660*/  IMAD R44, R31.reuse, UR7, R44 ;  /* 0x000000071f2c7c24 */ /* 0x040fe4000f8e022c */
[----:B------:R-:W-:Y:S01]  /*1670*/  FMUL R20, R2, R35 ;  /* 0x0000002302147220 */ /* 0x000fe20000400000 */
[----:B------:R-:W-:Y:S01]  /*1680*/  IMAD R23, R31, UR7, R23 ;  /* 0x000000071f177c24 */ /* 0x000fe2000f8e0217 */
[----:B------:R-:W-:Y:S01]  /*1690*/  IADD3 R31, PT, PT, R9, R42, RZ ;  /* 0x0000002a091f7210 */ /* 0x000fe20007ffe0ff */
[----:B------:R-:W-:-:S04]  /*16a0*/  IMAD.WIDE R50, R51, 0x4, R48 ;  /* 0x0000000433327825 */ /* 0x000fc800078e0230 */
[----:B------:R-:W-:Y:S02]  /*16b0*/  FFMA R0, R11, R0, R20 ;  /* 0x000000000b007223 */ /* 0x000fe40000000014 */
[----:B------:R1:W2:Y:S02]  /*16c0*/  LDG.E R20, desc[UR10][R50.64] ;  /* 0x0000000a32147981 */ /* 0x0002a4000c1e1900 */
[----:B-1----:R-:W-:-:S05]  /*16d0*/  IMAD.WIDE R50, R31, 0x4, R48 ;  /* 0x000000041f327825 */ /* 0x002fca00078e0230 */
[----:B------:R-:W3:Y:S01]  /*16e0*/  LDG.E R52, desc[UR10][R50.64] ;  /* 0x0000000a32347981 */ /* 0x000ee2000c1e1900 */
[C---:B------:R-:W-:Y:S02]  /*16f0*/  IADD3 R53, PT, PT, R9.reuse, R44, RZ ;  /* 0x0000002c09357210 */ /* 0x040fe40007ffe0ff */
[----:B------:R-:W-:Y:S01]  /*1700*/  IADD3 R9, PT, PT, R9, R23, RZ ;  /* 0x0000001709097210 */ /* 0x000fe20007ffe0ff */
[----:B---3--:R-:W-:-:S04]  /*1710*/  FMUL R52, R25, R52 ;  /* 0x0000003419347220 */ /* 0x008fc80000400000 */
[----:B--2---:R-:W-:Y:S01]  /*1720*/  FFMA R20, R21, R20, R52 ;  /* 0x0000001415147223 */ /* 0x004fe20000000034 */
[----:B------:R-:W-:-:S05]  /*1730*/  IMAD.WIDE R52, R53, 0x4, R48 ;  /* 0x0000000435347825 */ /* 0x000fca00078e0230 */
[----:B------:R1:W2:Y:S02]  /*1740*/  LDG.E R31, desc[UR10][R52.64] ;  /* 0x0000000a341f7981 */ /* 0x0002a4000c1e1900 */
[----:B-1----:R-:W-:-:S05]  /*1750*/  IMAD.WIDE R52, R9, 0x4, R48 ;  /* 0x0000000409347825 */ /* 0x002fca00078e0230 */
[----:B------:R-:W3:Y:S01]  /*1760*/  LDG.E R9, desc[UR10][R52.64] ;  /* 0x0000000a34097981 */ /* 0x000ee2000c1e1900 */
[----:B------:R-:W-:Y:S01]  /*1770*/  IADD3 R51, PT, PT, R7, R40, RZ ;  /* 0x0000002807337210 */ /* 0x000fe20007ffe0ff */
[----:B---3--:R-:W-:-:S04]  /*1780*/  FMUL R9, R25, R9 ;  /* 0x0000000919097220 */ /* 0x008fc80000400000 */
[----:B--2---:R-:W-:-:S04]  /*1790*/  FFMA R9, R21, R31, R9 ;  /* 0x0000001f15097223 */ /* 0x004fc80000000009 */
[----:B------:R-:W-:Y:S01]  /*17a0*/  FMUL R50, R29, R9 ;  /* 0x000000091d327220 */ /* 0x000fe20000400000 */
[----:B------:R-:W-:-:S03]  /*17b0*/  IADD3 R9, PT, PT, R7, R42, RZ ;  /* 0x0000002a07097210 */ /* 0x000fc60007ffe0ff */
[----:B------:R-:W-:Y:S02]  /*17c0*/  FFMA R20, R27, R20, R50 ;  /* 0x000000141b147223 */ /* 0x000fe40000000032 */
[----:B------:R-:W-:-:S04]  /*17d0*/  IMAD.WIDE R52, R9, 0x4, R48 ;  /* 0x0000000409347825 */ /* 0x000fc800078e0230 */
[----:B------:R-:W-:Y:S01]  /*17e0*/  IMAD.WIDE R50, R51, 0x4, R48 ;  /* 0x0000000433327825 */ /* 0x000fe200078e0230 */
[----:B------:R-:W2:Y:S05]  /*17f0*/  LDG.E R9, desc[UR10][R52.64] ;  /* 0x0000000a34097981 */ /* 0x000eaa000c1e1900 */
[----:B------:R-:W3:Y:S01]  /*1800*/  LDG.E R50, desc[UR10][R50.64] ;  /* 0x0000000a32327981 */ /* 0x000ee2000c1e1900 */
[C---:B------:R-:W-:Y:S02]  /*1810*/  IADD3 R31, PT, PT, R7.reuse, R44, RZ ;  /* 0x0000002c071f7210 */ /* 0x040fe40007ffe0ff */
[----:B------:R-:W-:Y:S01]  /*1820*/  IADD3 R7, PT, PT, R7, R23, RZ ;  /* 0x0000001707077210 */ /* 0x000fe20007ffe0ff */
[----:B--2---:R-:W-:-:S04]  /*1830*/  FMUL R9, R25, R9 ;  /* 0x0000000919097220 */ /* 0x004fc80000400000 */
[----:B---3--:R-:W-:Y:S01]  /*1840*/  FFMA R9, R21, R50, R9 ;  /* 0x0000003215097223 */ /* 0x008fe20000000009 */
[----:B------:R-:W-:-:S04]  /*1850*/  IMAD.WIDE R50, R31, 0x4, R48 ;  /* 0x000000041f327825 */ /* 0x000fc800078e0230 */
[----:B------:R-:W-:Y:S01]  /*1860*/  IMAD.WIDE R48, R7, 0x4, R48 ;  /* 0x0000000407307825 */ /* 0x000fe200078e0230 */
[----:B------:R-:W2:Y:S05]  /*1870*/  LDG.E R31, desc[UR10][R50.64] ;  /* 0x0000000a321f7981 */ /* 0x000eaa000c1e1900 */
[----:B------:R-:W3:Y:S01]  /*1880*/  LDG.E R48, desc[UR10][R48.64] ;  /* 0x0000000a30307981 */ /* 0x000ee2000c1e1900 */
[----:B------:R-:W-:Y:S01]  /*1890*/  UMOV UR12, 0x9999999a ;  /* 0x9999999a000c7882 */ /* 0x000fe20000000000 */
[----:B------:R-:W-:Y:S01]  /*18a0*/  UMOV UR13, 0x3fc99999 ;  /* 0x3fc99999000d7882 */ /* 0x000fe20000000000 */
[----:B------:R-:W-:Y:S01]  /*18b0*/  BSSY.RECONVERGENT B0, `(.L_x_19) ;  /* 0x000003a000007945 */ /* 0x000fe20003800200 */
[----:B---3--:R-:W-:-:S04]  /*18c0*/  FMUL R7, R25, R48 ;  /* 0x0000003019077220 */ /* 0x008fc80000400000 */
[----:B--2---:R-:W-:-:S04]  /*18d0*/  FFMA R7, R21, R31, R7 ;  /* 0x0000001f15077223 */ /* 0x004fc80000000007 */
[----:B------:R-:W-:-:S04]  /*18e0*/  FMUL R52, R29, R7 ;  /* 0x000000071d347220 */ /* 0x000fc80000400000 */
[----:B------:R-:W-:-:S04]  /*18f0*/  FFMA R9, R27, R9, R52 ;  /* 0x000000091b097223 */ /* 0x000fc80000000034 */
[----:B------:R-:W-:Y:S01]  /*1900*/  FMUL R52, R2, R9 ;  /* 0x0000000902347220 */ /* 0x000fe20000400000 */
[----:B------:R-:W-:-:S03]  /*1910*/  FFMA R2, R0, 40, RZ ;  /* 0x4220000000027823 */ /* 0x000fc600000000ff */
[----:B------:R-:W-:Y:S02]  /*1920*/  FFMA R20, R11, R20, R52 ;  /* 0x000000140b147223 */ /* 0x000fe40000000034 */
[----:B------:R-:W1:Y:S02]  /*1930*/  F2F.F64.F32 R52, R2 ;  /* 0x0000000200347310 */ /* 0x000e640000201800 */
[----:B------:R-:W-:-:S06]  /*1940*/  FFMA R9, R20, 40, RZ ;  /* 0x4220000014097823 */ /* 0x000fcc00000000ff */
[----:B------:R-:W2:Y:S01]  /*1950*/  F2F.F64.F32 R50, R9 ;  /* 0x0000000900327310 */ /* 0x000ea20000201800 */
[----:B-1----:R-:W-:-:S07]  /*1960*/  DFMA R52, R52, UR12, R46 ;  /* 0x0000000c34347c2b */ /* 0x002fce000800002e */
[----:B------:R2:W1:Y:S02]  /*1970*/  F2F.F32.F64 R7, R52 ;  /* 0x0000003400077310 */ /* 0x0004640000301000 */
[----:B--2---:R-:W-:-:S06]  /*1980*/  DFMA R52, R50, UR12, R46 ;  /* 0x0000000c32347c2b */ /* 0x004fcc000800002e */
[----:B------:R-:W2:Y:S01]  /*1990*/  F2F.F32.F64 R11, R52 ;  /* 0x00000034000b7310 */ /* 0x000ea20000301000 */
[----:B-1----:R-:W-:-:S07]  /*19a0*/  FFMA R7, R0, 40, R7 ;  /* 0x4220000000077823 */ /* 0x002fce0000000007 */
[----:B------:R-:W1:Y:S01]  /*19b0*/  F2F.F64.F32 R50, R7 ;  /* 0x0000000700327310 */ /* 0x000e620000201800 */
[----:B--2---:R-:W-:-:S07]  /*19c0*/  FFMA R11, R20, 40, R11 ;  /* 0x42200000140b7823 */ /* 0x004fce000000000b */
[----:B------:R-:W2:Y:S01]  /*19d0*/  F2F.F64.F32 R48, R11 ;  /* 0x0000000b00307310 */ /* 0x000ea20000201800 */
[--C-:B-1----:R-:W-:Y:S02]  /*19e0*/  DFMA R50, R50, UR12, R46.reuse ;  /* 0x0000000c32327c2b */ /* 0x102fe4000800002e */
[----:B--2---:R-:W-:-:S08]  /*19f0*/  DFMA R48, R48, UR12, R46 ;  /* 0x0000000c30307c2b */ /* 0x004fd0000800002e */
[----:B------:R-:W1:Y:S08]  /*1a00*/  F2F.F32.F64 R51, R50 ;  /* 0x0000003200337310 */ /* 0x000e700000301000 */
[----:B------:R-:W2:Y:S01]  /*1a10*/  F2F.F32.F64 R9, R48 ;  /* 0x0000003000097310 */ /* 0x000ea20000301000 */
[----:B-1----:R-:W-:-:S07]  /*1a20*/  FFMA R0, R0, 40, R51 ;  /* 0x4220000000007823 */ /* 0x002fce0000000033 */
[----:B------:R-:W1:Y:S01]  /*1a30*/  F2F.F64.F32 R48, R0 ;  /* 0x0000000000307310 */ /* 0x000e620000201800 */
[----:B--2---:R-:W-:-:S07]  /*1a40*/  FFMA R9, R20, 40, R9 ;  /* 0x4220000014097823 */ /* 0x004fce0000000009 */
[----:B------:R-:W2:Y:S01]  /*1a50*/  F2F.F64.F32 R52, R9 ;  /* 0x0000000900347310 */ /* 0x000ea20000201800 */
[--C-:B-1----:R-:W-:Y:S02]  /*1a60*/  DFMA R48, R48, UR12, R46.reuse ;  /* 0x0000000c30307c2b */ /* 0x102fe4000800002e */
[----:B--2---:R-:W-:-:S05]  /*1a70*/  DFMA R52, R52, UR12, R46 ;  /* 0x0000000c34347c2b */ /* 0x004fca000800002e */
[----:B------:R-:W1:Y:S08]  /*1a80*/  F2F.F32.F64 R2, R48 ;  /* 0x0000003000027310 */ /* 0x000e700000301000 */
[----:B------:R-:W2:Y:S01]  /*1a90*/  F2F.F32.F64 R52, R52 ;  /* 0x0000003400347310 */ /* 0x000ea20000301000 */
[----:B-1----:R-:W-:-:S04]  /*1aa0*/  FSETP.GE.AND P0, PT, R2, 0.5, PT ;  /* 0x3f0000000200780b */ /* 0x002fc80003f06000 */
[----:B------:R-:W-:-:S03]  /*1ab0*/  FSEL R2, R2, 1, !P0 ;  /* 0x3f80000002027808 */ /* 0x000fc60004000000 */
[----:B------:R-:W1:Y:S01]  /*1ac0*/  MUFU.RCP R50, R17 ;  /* 0x0000001100327308 */ /* 0x000e620000001000 */
[----:B--2---:R-:W-:Y:S01]  /*1ad0*/  FSETP.GE.AND P0, PT, R52, 0.5, PT ;  /* 0x3f0000003400780b */ /* 0x004fe20003f06000 */
[----:B------:R-:W-:-:S03]  /*1ae0*/  FADD R0, R2, 1 ;  /* 0x3f80000002007421 */ /* 0x000fc60000000000 */
[----:B------:R-:W-:Y:S01]  /*1af0*/  FSEL R7, R52, 1, !P0 ;  /* 0x3f80000034077808 */ /* 0x000fe20004000000 */
[----:B------:R-:W-:Y:S01]  /*1b00*/  FMUL R0, R0, 127.5 ;  /* 0x42ff000000007820 */ /* 0x000fe20000400000 */
[----:B------:R-:W-:-:S03]  /*1b10*/  FSETP.GEU.AND P1, PT, R2, 0.5, PT ;  /* 0x3f0000000200780b */ /* 0x000fc60003f2e000 */
[----:B------:R-:W-:Y:S01]  /*1b20*/  FADD R2, R7, 1 ;  /* 0x3f80000007027421 */ /* 0x000fe20000000000 */
[----:B------:R-:W-:Y:S02]  /*1b30*/  IADD3 R20, PT, PT, R15, 0x1, RZ ;  /* 0x000000010f147810 */ /* 0x000fe40007ffe0ff */
[----:B------:R-:W-:Y:S01]  /*1b40*/  FSEL R46, R0, RZ, P1 ;  /* 0x000000ff002e7208 */ /* 0x000fe20000800000 */
[----:B------:R-:W-:Y:S01]  /*1b50*/  FMUL R2, R2, 127.5 ;  /* 0x42ff000002027820 */ /* 0x000fe20000400000 */
[----:B------:R-:W-:Y:S02]  /*1b60*/  FSETP.GEU.AND P1, PT, R7, 0.5, PT ;  /* 0x3f0000000700780b */ /* 0x000fe40003f2e000 */
[----:B------:R-:W-:Y:S02]  /*1b70*/  I2FP.F32.S32 R20, R20 ;  /* 0x0000001400147245 */ /* 0x000fe40000201400 */
[----:B------:R-:W-:Y:S01]  /*1b80*/  FSEL R2, R2, RZ, P1 ;  /* 0x000000ff02027208 */ /* 0x000fe20000800000 */
[----:B-1----:R-:W-:Y:S01]  /*1b90*/  FFMA R9, -R17, R50, 1 ;  /* 0x3f80000011097423 */ /* 0x002fe20000000132 */
[----:B------:R-:W1:Y:S03]  /*1ba0*/  FCHK P0, R20, R17 ;  /* 0x0000001114007302 */ /* 0x000e660000000000 */
[----:B------:R-:W-:-:S05]  /*1bb0*/  FFMA R0, R50, R9, R50 ;  /* 0x0000000932007223 */ /* 0x000fca0000000032 */
[----:B------:R-:W2:Y:S01]  /*1bc0*/  F2I.TRUNC.NTZ R46, R46 ;  /* 0x0000002e002e7305 */ /* 0x000ea2000020f100 */
[----:B------:R-:W-:-:S07]  /*1bd0*/  FFMA R7, R0, R20, RZ ;  /* 0x0000001400077223 */ /* 0x000fce00000000ff */
[----:B------:R-:W3:Y:S01]  /*1be0*/  F2I.TRUNC.NTZ R2, R2 ;  /* 0x0000000200027305 */ /* 0x000ee2000020f100 */
[----:B------:R-:W-:-:S04]  /*1bf0*/  FFMA R48, -R17, R7, R20 ;  /* 0x0000000711307223 */ /* 0x000fc80000000114 */
[----:B------:R-:W-:Y:S01]  /*1c00*/  FFMA R0, R0, R48, R7 ;  /* 0x0000003000007223 */ /* 0x000fe20000000007 */
[----:B-1----:R-:W-:Y:S06]  /*1c10*/  @!P0 BRA `(.L_x_20) ;  /* 0x00000000000c8947 */ /* 0x002fec0003800000 */
[----:B------:R-:W-:Y:S02]  /*1c20*/  MOV R0, R20 ;  /* 0x0000001400007202 */ /* 0x000fe40000000f00 */
[----:B------:R-:W-:-:S07]  /*1c30*/  MOV R20, 0x1c50 ;  /* 0x00001c5000147802 */ /* 0x000fce0000000f00 */
[----:B0-23--:R-:W-:Y:S05]  /*1c40*/  CALL.REL.NOINC `($__internal_0_$__cuda_sm3x_div_rn_noftz_f32_slowpath) ;  /* 0x0000001000b47944 */ /* 0x00dfea0003c00000 */
.L_x_20:
[----:B------:R-:W-:Y:S05]  /*1c50*/  BSYNC.RECONVERGENT B0 ;  /* 0x0000000000007941 */ /* 0x000fea0003800200 */
.L_x_19:
[----:B------:R-:W1:Y:S01]  /*1c60*/  F2I.FLOOR.NTZ R7, R0 ;  /* 0x0000000000077305 */ /* 0x000e620000207100 */
[----:B------:R-:W4:Y:S01]  /*1c70*/  LDC.64 R48, c[0x0][0x388] ;  /* 0x0000e200ff307b82 */ /* 0x000f220000000a00 */
[----:B-1----:R-:W-:-:S05]  /*1c80*/  I2FP.F32.S32 R7, R7 ;  /* 0x0000000700077245 */ /* 0x002fca0000201400 */
[----:B------:R-:W-:-:S04]  /*1c90*/  FADD R17, -R7, R0 ;  /* 0x0000000007117221 */ /* 0x000fc80000000100 */
[----:B------:R-:W-:-:S06]  /*1ca0*/  FMUL R33, R18, R17 ;  /* 0x0000001112217220 */ /* 0x000fcc0000400000 */
[----:B------:R-:W1:Y:S02]  /*1cb0*/  F2I.TRUNC.NTZ R33, R33 ;  /* 0x0000002100217305 */ /* 0x000e64000020f100 */
[C---:B-1----:R-:W-:Y:S01]  /*1cc0*/  ISETP.GE.AND P0, PT, R33.reuse, UR5, PT ;  /* 0x0000000521007c0c */ /* 0x042fe2000bf06270 */
[C---:B------:R-:W-:Y:S01]  /*1cd0*/  IMAD R53, R33.reuse, UR4, R5 ;  /* 0x0000000421357c24 */ /* 0x040fe2000f8e0205 */
[C---:B------:R-:W-:Y:S01]  /*1ce0*/  IADD3 R31, PT, PT, R33.reuse, 0x1, RZ ;  /* 0x00000001211f7810 */ /* 0x040fe20007ffe0ff */
[----:B------:R-:W-:Y:S02]  /*1cf0*/  IMAD R51, R33, UR4, R6 ;  /* 0x0000000421337c24 */ /* 0x000fe4000f8e0206 */
[----:B----4-:R-:W-:Y:S01]  /*1d00*/  IMAD.WIDE R52, R53, 0x4, R48 ;  /* 0x0000000435347825 */ /* 0x010fe200078e0230 */
[----:B------:R-:W-:-:S03]  /*1d10*/  SEL R31, R31, RZ, !P0 ;  /* 0x000000ff1f1f7207 */ /* 0x000fc60004000000 */
[----:B------:R-:W-:Y:S01]  /*1d20*/  IMAD.WIDE R50, R51, 0x4, R48 ;  /* 0x0000000433327825 */ /* 0x000fe200078e0230 */
[----:B------:R1:W4:Y:S03]  /*1d30*/  LDG.E R0, desc[UR10][R52.64] ;  /* 0x0000000a34007981 */ /* 0x000326000c1e1900 */
[----:B------:R-:W-:Y:S01]  /*1d40*/  IMAD R7, R31, UR4, R8 ;  /* 0x000000041f077c24 */ /* 0x000fe2000f8e0208 */
[----:B------:R5:W2:Y:S03]  /*1d50*/  LDG.E R11, desc[UR10][R50.64] ;  /* 0x0000000a320b7981 */ /* 0x000aa6000c1e1900 */
[----:B-1----:R-:W-:-:S04]  /*1d60*/  IMAD.WIDE R52, R7, 0x4, R48 ;  /* 0x0000000407347825 */ /* 0x002fc800078e0230 */
[----:B------:R-:W-:Y:S01]  /*1d70*/  IMAD R7, R31, UR4, R10 ;  /* 0x000000041f077c24 */ /* 0x000fe2000f8e020a */
[----:B------:R1:W3:Y:S03]  /*1d80*/  LDG.E R9, desc[UR10][R52.64] ;  /* 0x0000000a34097981 */ /* 0x0002e6000c1e1900 */
[----:B-----5:R-:W-:-:S04]  /*1d90*/  IMAD.WIDE R50, R7, 0x4, R48 ;  /* 0x0000000407327825 */ /* 0x020fc800078e0230 */
[C---:B------:R-:W-:Y:S02]  /*1da0*/  IMAD R7, R31.reuse, UR4, R6 ;  /* 0x000000041f077c24 */ /* 0x040fe4000f8e0206 */
[----:B------:R-:W5:Y:S01]  /*1db0*/  LDG.E R50, desc[UR10][R50.64] ;  /* 0x0000000a32327981 */ /* 0x000f62000c1e1900 */
[----:B------:R-:W-:Y:S02]  /*1dc0*/  IMAD R5, R31, UR4, R5 ;  /* 0x000000041f057c24 */ /* 0x000fe4000f8e0205 */
[----:B------:R-:W-:-:S04]  /*1dd0*/  IMAD.WIDE R6, R7, 0x4, R48 ;  /* 0x0000000407067825 */ /* 0x000fc800078e0230 */
[----:B-1----:R-:W-:Y:S02]  /*1de0*/  IMAD.WIDE R52, R5, 0x4, R48 ;  /* 0x0000000405347825 */ /* 0x002fe400078e0230 */
[----:B------:R-:W5:Y:S04]  /*1df0*/  LDG.E R7, desc[UR10][R6.64] ;  /* 0x0000000a06077981 */ /* 0x000f68000c1e1900 */
[----:B------:R1:W5:Y:S01]  /*1e00*/  LDG.E R18, desc[UR10][R52.64] ;  /* 0x0000000a34127981 */ /* 0x000362000c1e1900 */
[C---:B------:R-:W-:Y:S02]  /*1e10*/  IMAD R37, R33.reuse, UR4, R26 ;  /* 0x0000000421257c24 */ /* 0x040fe4000f8e021a */
[----:B--2---:R-:W-:Y:S01]  /*1e20*/  FMUL R20, R4, R11 ;  /* 0x0000000b04147220 */ /* 0x004fe20000400000 */
[----:B------:R-:W-:-:S03]  /*1e30*/  IMAD R11, R33, UR4, R8 ;  /* 0x00000004210b7c24 */ /* 0x000fc6000f8e0208 */
[----:B----4-:R-:W-:Y:S01]  /*1e40*/  FFMA R0, R13, R0, R20 ;  /* 0x000000000d007223 */ /* 0x010fe20000000014 */
[----:B---3--:R-:W-:Y:S01]  /*1e50*/  FMUL R5, R4, R9 ;  /* 0x0000000904057220 */ /* 0x008fe20000400000 */
[----:B------:R-:W-:Y:S02]  /*1e60*/  IMAD R9, R33, UR4, R10 ;  /* 0x0000000421097c24 */ /* 0x000fe4000f8e020a */
[----:B------:R-:W-:-:S05]  /*1e70*/  IMAD.WIDE R10, R11, 0x4, R48 ;  /* 0x000000040b0a7825 */ /* 0x000fca00078e0230 */
[----:B------:R2:W3:Y:S01]  /*1e80*/  LDG.E R35, desc[UR10][R10.64] ;  /* 0x0000000a0a237981 */ /* 0x0004e2000c1e1900 */
[----:B-----5:R-:W-:Y:S01]  /*1e90*/  FFMA R5, R13, R50, R5 ;  /* 0x000000320d057223 */ /* 0x020fe20000000005 */
[----:B------:R-:W-:-:S04]  /*1ea0*/  IMAD.WIDE R50, R9, 0x4, R48 ;  /* 0x0000000409327825 */ /* 0x000fc800078e0230 */
[----:B------:R-:W-:Y:S02]  /*1eb0*/  IMAD R9, R33, UR4, R28 ;  /* 0x0000000421097c24 */ /* 0x000fe4000f8e021c */
[----:B------:R-:W4:Y:S02]  /*1ec0*/  LDG.E R50, desc[UR10][R50.64] ;  /* 0x0000000a32327981 */ /* 0x000f24000c1e1900 */
[----:B-1----:R-:W-:-:S04]  /*1ed0*/  IMAD.WIDE R52, R9, 0x4, R48 ;  /* 0x0000000409347825 */ /* 0x002fc800078e0230 */
[----:B------:R-:W-:Y:S01]  /*1ee0*/  FMUL R6, R4, R7 ;  /* 0x0000000704067220 */ /* 0x000fe20000400000 */
[----:B--2---:R-:W-:Y:S01]  /*1ef0*/  IMAD.WIDE R10, R37, 0x4, R48 ;  /* 0x00000004250a7825 */ /* 0x004fe200078e0230 */
[----:B------:R1:W2:Y:S03]  /*1f00*/  LDG.E R20, desc[UR10][R52.64] ;  /* 0x0000000a34147981 */ /* 0x0002a6000c1e1900 */
[----:B------:R-:W-:Y:S02]  /*1f10*/  IMAD R7, R33, UR4, R22 ;  /* 0x0000000421077c24 */ /* 0x000fe4000f8e0216 */
[----:B------:R-:W-:Y:S02]  /*1f20*/  IMAD R37, R31, UR4, R28 ;  /* 0x000000041f257c24 */ /* 0x000fe4000f8e021c */
[----:B------:R-:W-:Y:S01]  /*1f30*/  FFMA R18, R13, R18, R6 ;  /* 0x000000120d127223 */ /* 0x000fe20000000006 */
[----:B------:R-:W-:Y:S01]  /*1f40*/  IMAD R9, R33, UR4, R24 ;  /* 0x0000000421097c24 */ /* 0x000fe2000f8e0218 */
[----:B------:R5:W2:Y:S01]  /*1f50*/  LDG.E R28, desc[UR10][R10.64] ;  /* 0x0000000a0a1c7981 */ /* 0x000aa2000c1e1900 */
[----:B------:R-:W-:-:S04]  /*1f60*/  IMAD.WIDE R6, R7, 0x4, R48 ;  /* 0x0000000407067825 */ /* 0x000fc800078e0230 */
[----:B-1----:R-:W-:Y:S02]  /*1f70*/  IMAD.WIDE R52, R37, 0x4, R48 ;  /* 0x0000000425347825 */ /* 0x002fe400078e0230 */
[----:B------:R1:W2:Y:S02]  /*1f80*/  LDG.E R6, desc[UR10][R6.64] ;  /* 0x0000000a06067981 */ /* 0x0002a4000c1e1900 */
[----:B------:R-:W-:Y:S02]  /*1f90*/  IMAD R37, R31, UR4, R24 ;  /* 0x000000041f257c24 */ /* 0x000fe4000f8e0218 */
[--C-:B------:R-:W-:Y:S01]  /*1fa0*/  IMAD.WIDE R8, R9, 0x4, R48.reuse ;  /* 0x0000000409087825 */ /* 0x100fe200078e0230 */
[----:B------:R-:W2:Y:S03]  /*1fb0*/  LDG.E R24, desc[UR10][R52.64] ;  /* 0x0000000a34187981 */ /* 0x000ea6000c1e1900 */
[----:B-----5:R-:W-:-:S02]  /*1fc0*/  IMAD.WIDE R10, R37, 0x4, R48 ;  /* 0x00000004250a7825 */ /* 0x020fc400078e0230 */
[----:B------:R5:W2:Y:S02]  /*1fd0*/  LDG.E R8, desc[UR10][R8.64] ;  /* 0x0000000a08087981 */ /* 0x000aa4000c1e1900 */
[C---:B-1----:R-:W-:Y:S02]  /*1fe0*/  IMAD R7, R31.reuse, UR4, R26 ;  /* 0x000000041f077c24 */ /* 0x042fe4000f8e021a */
[----:B------:R1:W2:Y:S01]  /*1ff0*/  LDG.E R37, desc[UR10][R10.64] ;  /* 0x0000000a0a257981 */ /* 0x0002a2000c1e1900 */
[----:B-----5:R-:W-:Y:S02]  /*2000*/  IMAD R9, R31, UR4, R22 ;  /* 0x000000041f097c24 */ /* 0x020fe4000f8e0216 */
[----:B-1----:R-:W-:-:S04]  /*2010*/  IMAD.WIDE R10, R7, 0x4, R48 ;  /* 0x00000004070a7825 */ /* 0x002fc800078e0230 */
[----:B------:R-:W-:Y:S01]  /*2020*/  IMAD.WIDE R52, R9, 0x4, R48 ;  /* 0x0000000409347825 */ /* 0x000fe200078e0230 */
[----:B------:R1:W5:Y:S04]  /*2030*/  LDG.E R26, desc[UR10][R10.64] ;  /* 0x0000000a0a1a7981 */ /* 0x000368000c1e1900 */
[----:B------:R0:W5:Y:S01]  /*2040*/  LDG.E R22, desc[UR10][R52.64] ;  /* 0x0000000a34167981 */ /* 0x000162000c1e1900 */
[C---:B------:R-:W-:Y:S01]  /*2050*/  FMUL R7, R3.reuse, R18 ;  /* 0x0000001203077220 */ /* 0x040fe20000400000 */
[----:B------:R-:W-:Y:S01]  /*2060*/  FMUL R0, R3, R0 ;  /* 0x0000000003007220 */ /* 0x000fe20000400000 */
[----:B------:R-:W-:Y:S02]  /*2070*/  IMAD R41, R33, UR4, R32 ;  /* 0x0000000421297c24 */ /* 0x000fe4000f8e0220 */
[----:B------:R-:W-:Y:S01]  /*2080*/  FFMA R18, R12, R5, R7 ;  /* 0x000000050c127223 */ /* 0x000fe20000000007 */
[----:B------:R-:W-:Y:S01]  /*2090*/  FADD R5, -R17, 1 ;  /* 0x3f80000011057421 */ /* 0x000fe20000000100 */
[----:B------:R-:W-:-:S02]  /*20a0*/  IMAD R39, R33, UR4, R38 ;  /* 0x0000000421277c24 */ /* 0x000fc4000f8e0226 */
[C---:B-1----:R-:W-:Y:S02]  /*20b0*/  IMAD R11, R33.reuse, UR4, R42 ;  /* 0x00000004210b7c24 */ /* 0x042fe4000f8e022a */
[----:B------:R-:W-:Y:S02]  /*20c0*/  IMAD R45, R33, UR4, R44 ;  /* 0x00000004212d7c24 */ /* 0x000fe4000f8e022c */
[C---:B------:R-:W-:Y:S02]  /*20d0*/  IMAD R47, R31.reuse, UR4, R34 ;  /* 0x000000041f2f7c24 */ /* 0x040fe4000f8e0222 */
[C---:B------:R-:W-:Y:S02]  /*20e0*/  IMAD R51, R31.reuse, UR4, R32 ;  /* 0x000000041f337c24 */ /* 0x040fe4000f8e0220 */
[C---:B0-----:R-:W-:Y:S02]  /*20f0*/  IMAD R53, R31.reuse, UR4, R36 ;  /* 0x000000041f357c24 */ /* 0x041fe4000f8e0224 */
[----:B------:R-:W-:-:S02]  /*2100*/  IMAD R38, R31, UR4, R38 ;  /* 0x000000041f267c24 */ /* 0x000fc4000f8e0226 */
[C---:B------:R-:W-:Y:S02]  /*2110*/  IMAD R42, R31.reuse, UR4, R42 ;  /* 0x000000041f2a7c24 */ /* 0x040fe4000f8e022a */
[----:B------:R-:W-:Y:S02]  /*2120*/  IMAD R44, R31, UR4, R44 ;  /* 0x000000041f2c7c24 */ /* 0x000fe4000f8e022c */
[----:B------:R-:W-:Y:S01]  /*2130*/  FMUL R18, R5, R18 ;  /* 0x0000001205127220 */ /* 0x000fe20000400000 */
[----:B------:R-:W-:-:S06]  /*2140*/  IMAD.WIDE R52, R53, 0x4, R48 ;  /* 0x0000000435347825 */ /* 0x000fcc00078e0230 */
[----:B------:R-:W5:Y:S01]  /*2150*/  LDG.E R52, desc[UR10][R52.64] ;  /* 0x0000000a34347981 */ /* 0x000f62000c1e1900 */
[----:B---3--:R-:W-:-:S04]  /*2160*/  FMUL R35, R4, R35 ;  /* 0x0000002304237220 */ /* 0x008fc80000400000 */
[----:B----4-:R-:W-:-:S04]  /*2170*/  FFMA R35, R13, R50, R35 ;  /* 0x000000320d237223 */ /* 0x010fc80000000023 */
[----:B------:R-:W-:Y:S01]  /*2180*/  FFMA R0, R12, R35, R0 ;  /* 0x000000230c007223 */ /* 0x000fe20000000000 */
[--C-:B------:R-:W-:Y:S02]  /*2190*/  IMAD R35, R33, UR4, R40.reuse ;  /* 0x0000000421237c24 */ /* 0x100fe4000f8e0228 */
[C---:B------:R-:W-:Y:S02]  /*21a0*/  IMAD R40, R31.reuse, UR4, R40 ;  /* 0x000000041f287c24 */ /* 0x040fe4000f8e0228 */
[----:B------:R-:W-:Y:S02]  /*21b0*/  IMAD R31, R31, UR4, R23 ;  /* 0x000000041f1f7c24 */ /* 0x000fe4000f8e0217 */
[----:B--2---:R-:W-:-:S04]  /*21c0*/  FMUL R9, R25, R28 ;  /* 0x0000001c19097220 */ /* 0x004fc80000400000 */
[----:B------:R-:W-:Y:S01]  /*21d0*/  FFMA R6, R21, R6, R9 ;  /* 0x0000000615067223 */ /* 0x000fe20000000009 */
[----:B------:R-:W-:Y:S02]  /*21e0*/  IMAD R9, R33, UR4, R34 ;  /* 0x0000000421097c24 */ /* 0x000fe4000f8e0222 */
[----:B------:R-:W-:-:S04]  /*21f0*/  IMAD.WIDE R34, R35, 0x4, R48 ;  /* 0x0000000423227825 */ /* 0x000fc800078e0230 */
[C---:B------:R-:W-:Y:S01]  /*2200*/  FMUL R8, R25.reuse, R8 ;  /* 0x0000000819087220 */ /* 0x040fe20000400000 */
[----:B------:R-:W-:-:S04]  /*2210*/  FMUL R37, R25, R37 ;  /* 0x0000002519257220 */ /* 0x000fc80000400000 */
[----:B------:R-:W-:Y:S01]  /*2220*/  FFMA R43, R21, R24, R37 ;  /* 0x00000018152b7223 */ /* 0x000fe20000000025 */
[C---:B------:R-:W-:Y:S02]  /*2230*/  IMAD R37, R33.reuse, UR4, R36 ;  /* 0x0000000421257c24 */ /* 0x040fe4000f8e0224 */
[----:B------:R-:W-:Y:S02]  /*2240*/  IMAD R33, R33, UR4, R23 ;  /* 0x0000000421217c24 */ /* 0x000fe4000f8e0217 */
[----:B------:R-:W-:Y:S01]  /*2250*/  FFMA R7, R21, R20, R8 ;  /* 0x0000001415077223 */ /* 0x000fe20000000008 */
[----:B-----5:R-:W-:Y:S01]  /*2260*/  FMUL R10, R25, R26 ;  /* 0x0000001a190a7220 */ /* 0x020fe20000400000 */
[----:B------:R-:W-:-:S04]  /*2270*/  IMAD.WIDE R8, R9, 0x4, R48 ;  /* 0x0000000409087825 */ /* 0x000fc800078e0230 */
[----:B------:R-:W-:Y:S01]  /*2280*/  FFMA R10, R21, R22, R10 ;  /* 0x00000016150a7223 */ /* 0x000fe2000000000a */
[----:B------:R-:W-:-:S04]  /*2290*/  IMAD.WIDE R22, R41, 0x4, R48 ;  /* 0x0000000429167825 */ /* 0x000fc800078e0230 */
[----:B------:R-:W-:Y:S01]  /*22a0*/  FFMA R0, R17, R0, R18 ;  /* 0x0000000011007223 */ /* 0x000fe20000000012 */
[----:B------:R-:W2:Y:S01]  /*22b0*/  LDG.E R8, desc[UR10][R8.64] ;  /* 0x0000000a08087981 */ /* 0x000ea2000c1e1900 */
[----:B------:R-:W-:-:S03]  /*22c0*/  IMAD.WIDE R50, R51, 0x4, R48 ;  /* 0x0000000433327825 */ /* 0x000fc600078e0230 */
[----:B------:R0:W3:Y:S04]  /*22d0*/  LDG.E R41, desc[UR10][R22.64] ;  /* 0x0000000a16297981 */ /* 0x0000e8000c1e1900 */
[----:B------:R1:W4:Y:S04]  /*22e0*/  LDG.E R18, desc[UR10][R34.64] ;  /* 0x0000000a22127981 */ /* 0x000328000c1e1900 */
[----:B------:R5:W2:Y:S01]  /*22f0*/  LDG.E R9, desc[UR10][R50.64] ;  /* 0x0000000a32097981 */ /* 0x000aa2000c1e1900 */
[----:B0-----:R-:W-:-:S04]  /*2300*/  IMAD.WIDE R22, R39, 0x4, R48 ;  /* 0x0000000427167825 */ /* 0x001fc800078e0230 */
[--C-:B-1----:R-:W-:Y:S01]  /*2310*/  IMAD.WIDE R34, R11, 0x4, R48.reuse ;  /* 0x000000040b227825 */ /* 0x102fe200078e0230 */
[----:B------:R0:W4:Y:S03]  /*2320*/  LDG.E R39, desc[UR10][R22.64] ;  /* 0x0000000a16277981 */ /* 0x000126000c1e1900 */
[--C-:B-----5:R-:W-:Y:S01]  /*2330*/  IMAD.WIDE R50, R38, 0x4, R48.reuse ;  /* 0x0000000426327825 */ /* 0x120fe200078e0230 */
[----:B------:R1:W5:Y:S04]  /*2340*/  LDG.E R20, desc[UR10][R34.64] ;  /* 0x0000000a22147981 */ /* 0x000368000c1e1900 */
[----:B------:R-:W4:Y:S01]  /*2350*/  LDG.E R11, desc[UR10][R50.64] ;  /* 0x0000000a320b7981 */ /* 0x000f22000c1e1900 */
[----:B0-----:R-:W-:-:S04]  /*2360*/  IMAD.WIDE R22, R47, 0x4, R48 ;  /* 0x000000042f167825 */ /* 0x001fc800078e0230 */
[--C-:B-1----:R-:W-:Y:S01]  /*2370*/  IMAD.WIDE R34, R42, 0x4, R48.reuse ;  /* 0x000000042a227825 */ /* 0x102fe200078e0230 */
[----:B------:R0:W5:Y:S04]  /*2380*/  LDG.E R24, desc[UR10][R22.64] ;  /* 0x0000000a16187981 */ /* 0x000168000c1e1900 */
[----:B------:R1:W5:Y:S01]  /*2390*/  LDG.E R28, desc[UR10][R34.64] ;  /* 0x0000000a221c7981 */ /* 0x000362000c1e1900 */
[----:B------:R-:W-:-:S04]  /*23a0*/  IMAD.WIDE R36, R37, 0x4, R48 ;  /* 0x0000000425247825 */ /* 0x000fc800078e0230 */
[--C-:B0-----:R-:W-:Y:S02]  /*23b0*/  IMAD.WIDE R22, R40, 0x4, R48.reuse ;  /* 0x0000000428167825 */ /* 0x101fe400078e0230 */
[----:B------:R-:W5:Y:S02]  /*23c0*/  LDG.E R36, desc[UR10][R36.64] ;  /* 0x0000000a24247981 */ /* 0x000f64000c1e1900 */
[--C-:B-1----:R-:W-:Y:S02]  /*23d0*/  IMAD.WIDE R34, R31, 0x4, R48.reuse ;  /* 0x000000041f227825 */ /* 0x102fe400078e0230 */
[----:B------:R0:W5:Y:S02]  /*23e0*/  LDG.E R26, desc[UR10][R22.64] ;  /* 0x0000000a161a7981 */ /* 0x000164000c1e1900 */
[--C-:B------:R-:W-:Y:S02]  /*23f0*/  IMAD.WIDE R32, R33, 0x4, R48.reuse ;  /* 0x0000000421207825 */ /* 0x100fe400078e0230 */
[----:B------:R1:W5:Y:S04]  /*2400*/  LDG.E R40, desc[UR10][R34.64] ;  /* 0x0000000a22287981 */ /* 0x000368000c1e1900 */
[----:B------:R1:W5:Y:S01]  /*2410*/  LDG.E R32, desc[UR10][R32.64] ;  /* 0x0000000a20207981 */ /* 0x000362000c1e1900 */
[----:B0-----:R-:W-:-:S04]  /*2420*/  IMAD.WIDE R22, R44, 0x4, R48 ;  /* 0x000000042c167825 */ /* 0x001fc800078e0230 */
[----:B------:R-:W-:Y:S01]  /*2430*/  IMAD.WIDE R48, R45, 0x4, R48 ;  /* 0x000000042d307825 */ /* 0x000fe200078e0230 */
[----:B------:R0:W5:Y:S05]  /*2440*/  LDG.E R38, desc[UR10][R22.64] ;  /* 0x0000000a16267981 */ /* 0x00016a000c1e1900 */
[----:B------:R-:W5:Y:S01]  /*2450*/  LDG.E R48, desc[UR10][R48.64] ;  /* 0x0000000a30307981 */ /* 0x000f62000c1e1900 */
[----:B------:R-:W-:Y:S02]  /*2460*/  IADD3 R15, PT, PT, -R15, 0x7e, RZ ;  /* 0x0000007e0f0f7810 */ /* 0x000fe40007ffe1ff */
[----:B------:R-:W-:Y:S02]  /*2470*/  MOV R42, 0x3c800000 ;  /* 0x3c800000002a7802 */ /* 0x000fe40000000f00 */
[----:B------:R-:W-:Y:S01]  /*2480*/  I2FP.F32.S32 R15, R15 ;  /* 0x0000000f000f7245 */ /* 0x000fe20000201400 */
[----:B------:R-:W-:-:S04]  /*2490*/  FFMA R31, R0, 40, RZ ;  /* 0x42200000001f7823 */ /* 0x000fc800000000ff */
[----:B------:R-:W-:Y:S01]  /*24a0*/  FFMA R15, R15, R42, -1 ;  /* 0xbf8000000f0f7423 */ /* 0x000fe2000000002a */
[----:B-1----:R-:W-:Y:S08]  /*24b0*/  F2F.F64.F32 R34, R31 ;  /* 0x0000001f00227310 */ /* 0x002ff00000201800 */
[----:B------:R-:W1:Y:S01]  /*24c0*/  F2F.F64.F32 R44, R15 ;  /* 0x0000000f002c7310 */ /* 0x000e620000201800 */
[----:B------:R-:W-:Y:S01]  /*24d0*/  UMOV UR4, 0x9999999a ;  /* 0x9999999a00047882 */ /* 0x000fe20000000000 */
[----:B------:R-:W-:-:S02]  /*24e0*/  UMOV UR5, 0x3fc99999 ;  /* 0x3fc9999900057882 */ /* 0x000fc40000000000 */
[----:B-1----:R-:W-:-:S10]  /*24f0*/  DFMA R34, R34, UR4, R44 ;  /* 0x0000000422227c2b */ /* 0x002fd4000800002c */
[----:B------:R-:W1:Y:S02]  /*2500*/  F2F.F32.F64 R35, R34 ;  /* 0x0000002200237310 */ /* 0x000e640000301000 */
[----:B-1----:R-:W-:-:S06]  /*2510*/  FFMA R33, R0, 40, R35 ;  /* 0x4220000000217823 */ /* 0x002fcc0000000023 */
[----:B0-----:R-:W0:Y:S02]  /*2520*/  F2F.F64.F32 R22, R33 ;  /* 0x0000002100167310 */ /* 0x001e240000201800 */
[----:B0-----:R-:W-:-:S10]  /*2530*/  DFMA R22, R22, UR4, R44 ;  /* 0x0000000416167c2b */ /* 0x001fd4000800002c */
[----:B------:R-:W0:Y:S01]  /*2540*/  F2F.F32.F64 R23, R22 ;  /* 0x0000001600177310 */ /* 0x000e220000301000 */
[C---:B------:R-:W-:Y:S01]  /*2550*/  FMUL R15, R3.reuse, R6 ;  /* 0x00000006030f7220 */ /* 0x040fe20000400000 */
[----:B------:R-:W-:-:S04]  /*2560*/  FMUL R10, R3, R10 ;  /* 0x0000000a030a7220 */ /* 0x000fc80000400000 */
[----:B------:R-:W-:-:S04]  /*2570*/  FFMA R10, R12, R43, R10 ;  /* 0x0000002b0c0a7223 */ /* 0x000fc8000000000a */
[----:B------:R-:W-:Y:S01]  /*2580*/  FMUL R10, R5, R10 ;  /* 0x0000000a050a7220 */ /* 0x000fe20000400000 */
[----:B0-----:R-:W-:Y:S01]  /*2590*/  FFMA R50, R0, 40, R23 ;  /* 0x4220000000327823 */ /* 0x001fe20000000017 */
[----:B------:R-:W-:-:S04]  /*25a0*/  FFMA R0, R12, R7, R15 ;  /* 0x000000070c007223 */ /* 0x000fc8000000000f */
[----:B------:R-:W-:-:S04]  /*25b0*/  FFMA R0, R17, R0, R10 ;  /* 0x0000000011007223 */ /* 0x000fc8000000000a */
[----:B------:R-:W-:Y:S01]  /*25c0*/  FFMA R12, R0, 40, RZ ;  /* 0x42200000000c7823 */ /* 0x000fe200000000ff */
[----:B------:R-:W-:Y:S01]  /*25d0*/  F2F.F64.F32 R50, R50 ;  /* 0x0000003200327310 */ /* 0x000fe20000201800 */
[C---:B--2---:R-:W-:Y:S01]  /*25e0*/  FMUL R9, R4.reuse, R9 ;  /* 0x0000000904097220 */ /* 0x044fe20000400000 */
[C---:B---3--:R-:W-:Y:S01]  /*25f0*/  FMUL R6, R4.reuse, R41 ;  /* 0x0000002904067220 */ /* 0x048fe20000400000 */
[----:B----4-:R-:W-:-:S04]  /*2600*/  FMUL R11, R4, R11 ;  /* 0x0000000b040b7220 */ /* 0x010fc80000400000 */
[C---:B------:R-:W-:Y:S01]  /*2610*/  FFMA R52, R13.reuse, R52, R11 ;  /* 0x000000340d347223 */ /* 0x040fe2000000000b */
[----:B------:R-:W-:Y:S01]  /*2620*/  FMUL R39, R4, R39 ;  /* 0x0000002704277220 */ /* 0x000fe20000400000 */
[----:B-----5:R-:W-:Y:S02]  /*2630*/  FFMA R24, R13, R24, R9 ;  /* 0x000000180d187223 */ /* 0x020fe40000000009 */
[----:B------:R-:W-:Y:S01]  /*2640*/  FMUL R3, R29, R52 ;  /* 0x000000341d037220 */ /* 0x000fe20000400000 */
[----:B------:R-:W-:-:S03]  /*2650*/  FMUL R7, R25, R28 ;  /* 0x0000001c19077220 */ /* 0x000fc60000400000 */
[----:B------:R-:W-:Y:S01]  /*2660*/  FFMA R24, R27, R24, R3 ;  /* 0x000000181b187223 */ /* 0x000fe20000000003 */
[----:B------:R-:W-:Y:S01]  /*2670*/  FMUL R3, R25, R20 ;  /* 0x0000001419037220 */ /* 0x000fe20000400000 */
[C---:B------:R-:W-:Y:S01]  /*2680*/  FFMA R8, R13.reuse, R8, R6 ;  /* 0x000000080d087223 */ /* 0x040fe20000000006 */
[----:B------:R-:W-:Y:S01]  /*2690*/  FFMA R36, R13, R36, R39 ;  /* 0x000000240d247223 */ /* 0x000fe20000000027 */
[----:B------:R-:W-:-:S03]  /*26a0*/  FMUL R40, R25, R40 ;  /* 0x0000002819287220 */ /* 0x000fc60000400000 */
[----:B------:R-:W-:Y:S01]  /*26b0*/  FMUL R36, R29, R36 ;  /* 0x000000241d247220 */ /* 0x000fe20000400000 */
[----:B------:R-:W-:Y:S01]  /*26c0*/  FMUL R25, R25, R32 ;  /* 0x0000002019197220 */ /* 0x000fe20000400000 */
[C---:B------:R-:W-:Y:S01]  /*26d0*/  FFMA R26, R21.reuse, R26, R7 ;  /* 0x0000001a151a7223 */ /* 0x040fe20000000007 */
[----:B------:R-:W-:Y:S01]  /*26e0*/  FFMA R38, R21, R38, R40 ;  /* 0x0000002615267223 */ /* 0x000fe20000000028 */
[----:B------:R-:W-:-:S03]  /*26f0*/  FFMA R8, R27, R8, R36 ;  /* 0x000000081b087223 */ /* 0x000fc60000000024 */
[----:B------:R-:W-:Y:S01]  /*2700*/  FMUL R38, R29, R38 ;  /* 0x000000261d267220 */ /* 0x000fe20000400000 */
[----:B------:R-:W-:Y:S01]  /*2710*/  FFMA R48, R21, R48, R25 ;  /* 0x0000003015307223 */ /* 0x000fe20000000019 */
[----:B------:R-:W-:Y:S01]  /*2720*/  FMUL R24, R5, R24 ;  /* 0x0000001805187220 */ /* 0x000fe20000400000 */
[----:B------:R-:W-:Y:S01]  /*2730*/  FFMA R18, R21, R18, R3 ;  /* 0x0000001215127223 */ /* 0x000fe20000000003 */
[----:B------:R-:W-:Y:S01]  /*2740*/  FFMA R26, R27, R26, R38 ;  /* 0x0000001a1b1a7223 */ /* 0x000fe20000000026 */
[----:B------:R-:W-:Y:S01]  /*2750*/  FMUL R29, R29, R48 ;  /* 0x000000301d1d7220 */ /* 0x000fe20000400000 */
[----:B------:R-:W-:Y:S02]  /*2760*/  FFMA R3, R17, R8, R24 ;  /* 0x0000000811037223 */ /* 0x000fe40000000018 */
[----:B------:R-:W-:Y:S01]  /*2770*/  FMUL R26, R5, R26 ;  /* 0x0000001a051a7220 */ /* 0x000fe20000400000 */
[----:B------:R-:W-:Y:S01]  /*2780*/  FFMA R4, R27, R18, R29 ;  /* 0x000000121b047223 */ /* 0x000fe2000000001d */
[----:B------:R-:W0:Y:S01]  /*2790*/  F2F.F64.F32 R6, R12 ;  /* 0x0000000c00067310 */ /* 0x000e220000201800 */
[----:B------:R-:W-:-:S02]  /*27a0*/  FFMA R18, R3, 40, RZ ;  /* 0x4220000003127823 */ /* 0x000fc400000000ff */
[----:B------:R-:W-:-:S04]  /*27b0*/  FFMA R17, R17, R4, R26 ;  /* 0x0000000411117223 */ /* 0x000fc8000000001a */
[----:B------:R-:W-:Y:S01]  /*27c0*/  FFMA R20, R17, 40, RZ ;  /* 0x4220000011147823 */ /* 0x000fe200000000ff */
[----:B------:R-:W1:Y:S08]  /*27d0*/  F2F.F64.F32 R4, R18 ;  /* 0x0000001200047310 */ /* 0x000e700000201800 */
[----:B------:R-:W2:Y:S01]  /*27e0*/  F2F.F64.F32 R10, R20 ;  /* 0x00000014000a7310 */ /* 0x000ea20000201800 */
[----:B0-----:R-:W-:-:S02]  /*27f0*/  DFMA R6, R6, UR4, R44 ;  /* 0x0000000406067c2b */ /* 0x001fc4000800002c */
[----:B-1----:R-:W-:-:S08]  /*2800*/  DFMA R8, R4, UR4, R44 ;  /* 0x0000000404087c2b */ /* 0x002fd0000800002c */
[----:B------:R-:W0:Y:S01]  /*2810*/  F2F.F32.F64 R7, R6 ;  /* 0x0000000600077310 */ /* 0x000e220000301000 */
[----:B--2---:R-:W-:-:S07]  /*2820*/  DFMA R12, R10, UR4, R44 ;  /* 0x000000040a0c7c2b */ /* 0x004fce000800002c */
[----:B------:R-:W1:Y:S08]  /*2830*/  F2F.F32.F64 R8, R8 ;  /* 0x0000000800087310 */ /* 0x000e700000301000 */
[----:B------:R-:W2:Y:S01]  /*2840*/  F2F.F32.F64 R12, R12 ;  /* 0x0000000c000c7310 */ /* 0x000ea20000301000 */
[----:B0-----:R-:W-:Y:S01]  /*2850*/  FFMA R15, R0, 40, R7 ;  /* 0x42200000000f7823 */ /* 0x001fe20000000007 */
[----:B-1----:R-:W-:-:S06]  /*2860*/  FFMA R18, R3, 40, R8 ;  /* 0x4220000003127823 */ /* 0x002fcc0000000008 */
[----:B------:R-:W0:Y:S01]  /*2870*/  F2F.F64.F32 R4, R15 ;  /* 0x0000000f00047310 */ /* 0x000e220000201800 */
[----:B--2---:R-:W-:-:S07]  /*2880*/  FFMA R22, R17, 40, R12 ;  /* 0x4220000011167823 */ /* 0x004fce000000000c */
[----:B------:R-:W1:Y:S08]  /*2890*/  F2F.F64.F32 R10, R18 ;  /* 0x00000012000a7310 */ /* 0x000e700000201800 */
[----:B------:R-:W2:Y:S01]  /*28a0*/  F2F.F64.F32 R20, R22 ;  /* 0x0000001600147310 */ /* 0x000ea20000201800 */
[--C-:B0-----:R-:W-:Y:S02]  /*28b0*/  DFMA R4, R4, UR4, R44.reuse ;  /* 0x0000000404047c2b */ /* 0x101fe4000800002c */
        /* <DEDUP_REMOVED lines=8> */
[----:B------:R-:W-:Y:S01]  /*2940*/  DFMA R50, R50, UR4, R44 ;  /* 0x0000000432327c2b */ /* 0x000fe2000800002c */
[----:B--2---:R-:W-:-:S06]  /*2950*/  FFMA R17, R17, 40, R20 ;  /* 0x4220000011117823 */ /* 0x004fcc0000000014 */
[----:B------:R-:W1:Y:S08]  /*2960*/  F2F.F64.F32 R8, R3 ;  /* 0x0000000300087310 */ /* 0x000e700000201800 */
[----:B------:R-:W2:Y:S01]  /*2970*/  F2F.F64.F32 R12, R17 ;  /* 0x00000011000c7310 */ /* 0x000ea20000201800 */
[--C-:B0-----:R-:W-:Y:S02]  /*2980*/  DFMA R6, R6, UR4, R44.reuse ;  /* 0x0000000406067c2b */ /* 0x101fe4000800002c */
[----:B-1----:R-:W-:-:S05]  /*2990*/  DFMA R8, R8, UR4, R44 ;  /* 0x0000000408087c2b */ /* 0x002fca000800002c */
[----:B------:R-:W0:Y:S01]  /*29a0*/  F2F.F32.F64 R50, R50 ;  /* 0x0000003200327310 */ /* 0x000e220000301000 */
[----:B--2---:R-:W-:-:S07]  /*29b0*/  DFMA R12, R12, UR4, R44 ;  /* 0x000000040c0c7c2b */ /* 0x004fce000800002c */
[----:B------:R-:W1:Y:S08]  /*29c0*/  F2F.F32.F64 R6, R6 ;  /* 0x0000000600067310 */ /* 0x000e700000301000 */
[----:B------:R-:W2:Y:S01]  /*29d0*/  F2F.F32.F64 R8, R8 ;  /* 0x0000000800087310 */ /* 0x000ea20000301000 */
[----:B0-----:R-:W-:-:S07]  /*29e0*/  FSETP.GE.AND P0, PT, R50, 0.5, PT ;  /* 0x3f0000003200780b */ /* 0x001fce0003f06000 */
[----:B------:R-:W0:Y:S01]  /*29f0*/  F2F.F32.F64 R12, R12 ;  /* 0x0000000c000c7310 */ /* 0x000e220000301000 */
[----:B------:R-:W-:Y:S02]  /*2a00*/  FSEL R50, R50, 1, !P0 ;  /* 0x3f80000032327808 */ /* 0x000fe40004000000 */
[----:B-1----:R-:W-:-:S03]  /*2a10*/  FSETP.GE.AND P0, PT, R6, 0.5, PT ;  /* 0x3f0000000600780b */ /* 0x002fc60003f06000 */
[----:B------:R-:W-:Y:S01]  /*2a20*/  FADD R0, R50, 1 ;  /* 0x3f80000032007421 */ /* 0x000fe20000000000 */
[----:B------:R-:W-:Y:S02]  /*2a30*/  FSEL R3, R6, 1, !P0 ;  /* 0x3f80000006037808 */ /* 0x000fe40004000000 */
[----:B--2---:R-:W-:Y:S01]  /*2a40*/  FSETP.GE.AND P1, PT, R8, 0.5, PT ;  /* 0x3f0000000800780b */ /* 0x004fe20003f26000 */
[----:B------:R-:W-:Y:S01]  /*2a50*/  FMUL R0, R0, 127.5 ;  /* 0x42ff000000007820 */ /* 0x000fe20000400000 */
[----:B------:R-:W-:Y:S01]  /*2a60*/  FSETP.GEU.AND P2, PT, R50, 0.5, PT ;  /* 0x3f0000003200780b */ /* 0x000fe20003f4e000 */
[C---:B------:R-:W-:Y:S01]  /*2a70*/  FADD R4, R3.reuse, 1 ;  /* 0x3f80000003047421 */ /* 0x040fe20000000000 */
[----:B------:R-:W-:Y:S02]  /*2a80*/  FSEL R8, R8, 1, !P1 ;  /* 0x3f80000008087808 */ /* 0x000fe40004800000 */
[----:B0-----:R-:W-:Y:S01]  /*2a90*/  FSETP.GE.AND P0, PT, R12, 0.5, PT ;  /* 0x3f0000000c00780b */ /* 0x001fe20003f06000 */
[----:B------:R-:W-:Y:S01]  /*2aa0*/  FMUL R4, R4, 127.5 ;  /* 0x42ff000004047820 */ /* 0x000fe20000400000 */
[----:B------:R-:W-:Y:S01]  /*2ab0*/  FSETP.GEU.AND P1, PT, R3, 0.5, PT ;  /* 0x3f0000000300780b */ /* 0x000fe20003f2e000 */
[----:B------:R-:W-:Y:S01]  /*2ac0*/  FADD R3, R8, 1 ;  /* 0x3f80000008037421 */ /* 0x000fe20000000000 */
[----:B------:R-:W-:-:S02]  /*2ad0*/  FSEL R0, R0, RZ, P2 ;  /* 0x000000ff00007208 */ /* 0x000fc40001000000 */
[----:B------:R-:W-:Y:S01]  /*2ae0*/  FSEL R12, R12, 1, !P0 ;  /* 0x3f8000000c0c7808 */ /* 0x000fe20004000000 */
[----:B------:R-:W-:Y:S01]  /*2af0*/  FMUL R3, R3, 127.5 ;  /* 0x42ff000003037820 */ /* 0x000fe20000400000 */
[----:B------:R-:W-:Y:S02]  /*2b00*/  FSEL R4, R4, RZ, P1 ;  /* 0x000000ff04047208 */ /* 0x000fe40000800000 */
[----:B------:R-:W-:Y:S01]  /*2b10*/  FSETP.GEU.AND P1, PT, R8, 0.5, PT ;  /* 0x3f0000000800780b */ /* 0x000fe20003f2e000 */
[C---:B------:R-:W-:Y:S01]  /*2b20*/  FADD R5, R12.reuse, 1 ;  /* 0x3f8000000c057421 */ /* 0x040fe20000000000 */
[----:B------:R-:W0:Y:S01]  /*2b30*/  F2I.TRUNC.NTZ R0, R0 ;  /* 0x0000000000007305 */ /* 0x000e22000020f100 */
[----:B------:R-:W-:Y:S02]  /*2b40*/  ISETP.NE.AND P0, PT, R19, R46, PT ;  /* 0x0000002e1300720c */ /* 0x000fe40003f05270 */
[----:B------:R-:W-:Y:S01]  /*2b50*/  FSEL R3, R3, RZ, P1 ;  /* 0x000000ff03037208 */ /* 0x000fe20000800000 */
[----:B------:R-:W-:Y:S01]  /*2b60*/  FMUL R5, R5, 127.5 ;  /* 0x42ff000005057820 */ /* 0x000fe20000400000 */
[----:B------:R-:W-:-:S03]  /*2b70*/  FSETP.GEU.AND P1, PT, R12, 0.5, PT ;  /* 0x3f0000000c00780b */ /* 0x000fc60003f2e000 */
[----:B------:R-:W1:Y:S01]  /*2b80*/  F2I.TRUNC.NTZ R8, R4 ;  /* 0x0000000400087305 */ /* 0x000e62000020f100 */
[----:B------:R-:W-:Y:S02]  /*2b90*/  ISETP.NE.OR P0, PT, R19, R30, P0 ;  /* 0x0000001e1300720c */ /* 0x000fe40000705670 */
[----:B------:R-:W-:Y:S02]  /*2ba0*/  FSEL R5, R5, RZ, P1 ;  /* 0x000000ff05057208 */ /* 0x000fe40000800000 */
[----:B------:R-:W-:-:S03]  /*2bb0*/  ISETP.NE.OR P0, PT, R19, R2, P0 ;  /* 0x000000021300720c */ /* 0x000fc60000705670 */
[----:B------:R-:W2:Y:S01]  /*2bc0*/  F2I.TRUNC.NTZ R10, R3 ;  /* 0x00000003000a7305 */ /* 0x000ea2000020f100 */
[----:B0-----:R-:W-:-:S07]  /*2bd0*/  ISETP.NE.OR P0, PT, R19, R0, P0 ;  /* 0x000000001300720c */ /* 0x001fce0000705670 */
[----:B------:R-:W0:Y:S01]  /*2be0*/  F2I.TRUNC.NTZ R12, R5 ;  /* 0x00000005000c7305 */ /* 0x000e22000020f100 */
[----:B-1----:R-:W-:-:S04]  /*2bf0*/  ISETP.NE.OR P0, PT, R19, R8, P0 ;  /* 0x000000081300720c */ /* 0x002fc80000705670 */
[----:B--2---:R-:W-:-:S04]  /*2c00*/  ISETP.NE.OR P0, PT, R19, R10, P0 ;  /* 0x0000000a1300720c */ /* 0x004fc80000705670 */
[----:B0-----:R-:W-:Y:S01]  /*2c10*/  ISETP.NE.OR P0, PT, R19, R12, P0 ;  /* 0x0000000c1300720c */ /* 0x001fe20000705670 */
[----:B------:R-:W-:-:S12]  /*2c20*/  BSSY.RECONVERGENT B0, `(.L_x_21) ;  /* 0x0000026000007945 */ /* 0x000fd80003800200 */
[----:B------:R-:W-:Y:S05]  /*2c30*/  @P0 BRA `(.L_x_22) ;  /* 0x0000000000380947 */ /* 0x000fea0003800000 */
[----:B------:R-:W0:Y:S01]  /*2c40*/  LDCU.64 UR4, c[0x0][0x380] ;  /* 0x00007000ff0477ac */ /* 0x000e220008000a00 */
[----:B------:R-:W-:Y:S02]  /*2c50*/  MOV R0, 0xc0000000 ;  /* 0xc000000000007802 */ /* 0x000fe40000000f00 */
[----:B0-----:R-:W-:Y:S02]  /*2c60*/  MOV R4, UR4 ;  /* 0x0000000400047c02 */ /* 0x001fe40008000f00 */
[----:B------:R-:W-:-:S03]  /*2c70*/  MOV R5, UR5 ;  /* 0x0000000500057c02 */ /* 0x000fc60008000f00 */
[----:B------:R-:W-:-:S05]  /*2c80*/  IMAD.WIDE R14, R14, 0x4, R4 ;  /* 0x000000040e0e7825 */ /* 0x000fca00078e0204 */
[----:B------:R0:W-:Y:S04]  /*2c90*/  STG.E desc[UR10][R14.64], RZ ;  /* 0x000000ff0e007986 */ /* 0x0001e8000c10190a */
        /* <DEDUP_REMOVED lines=8> */
.L_x_22:
[----:B------:R-:W0:Y:S01]  /*2d20*/  LDCU.64 UR4, c[0x0][0x380] ;  /* 0x00007000ff0477ac */ /* 0x000e220008000a00 */
[----:B------:R-:W-:Y:S02]  /*2d30*/  LOP3.LUT R3, R30, 0xc0000000, RZ, 0xfc, !PT ;  /* 0xc00000001e037812 */ /* 0x000fe400078efcff */
[----:B------:R-:W-:Y:S02]  /*2d40*/  LOP3.LUT R9, R46, 0xc0000000, RZ, 0xfc, !PT ;  /* 0xc00000002e097812 */ /* 0x000fe400078efcff */
[----:B------:R-:W-:Y:S02]  /*2d50*/  LOP3.LUT R11, R2, 0xc0000000, RZ, 0xfc, !PT ;  /* 0xc0000000020b7812 */ /* 0x000fe400078efcff */
[----:B------:R-:W-:Y:S02]  /*2d60*/  LOP3.LUT R13, R0, 0xc0000000, RZ, 0xfc, !PT ;  /* 0xc0000000000d7812 */ /* 0x000fe400078efcff */
[----:B------:R-:W-:Y:S02]  /*2d70*/  LOP3.LUT R15, R8, 0xc0000000, RZ, 0xfc, !PT ;  /* 0xc0000000080f7812 */ /* 0x000fe400078efcff */
[----:B------:R-:W-:-:S02]  /*2d80*/  LOP3.LUT R17, R10, 0xc0000000, RZ, 0xfc, !PT ;  /* 0xc00000000a117812 */ /* 0x000fc400078efcff */
[----:B------:R-:W-:Y:S02]  /*2d90*/  LOP3.LUT R21, R12, 0xc0000000, RZ, 0xfc, !PT ;  /* 0xc00000000c157812 */ /* 0x000fe400078efcff */
[----:B------:R-:W-:Y:S02]  /*2da0*/  LOP3.LUT R19, R19, 0xc0000000, RZ, 0xfc, !PT ;  /* 0xc000000013137812 */ /* 0x000fe400078efcff */
[----:B------:R-:W-:Y:S02]  /*2db0*/  MOV R0, 0x80000000 ;  /* 0x8000000000007802 */ /* 0x000fe40000000f00 */
[----:B0-----:R-:W-:Y:S02]  /*2dc0*/  MOV R4, UR4 ;  /* 0x0000000400047c02 */ /* 0x001fe40008000f00 */
[----:B------:R-:W-:-:S03]  /*2dd0*/  MOV R5, UR5 ;  /* 0x0000000500057c02 */ /* 0x000fc60008000f00 */
[----:B------:R-:W-:-:S05]  /*2de0*/  IMAD.WIDE R6, R14, 0x4, R4 ;  /* 0x000000040e067825 */ /* 0x000fca00078e0204 */
[----:B------:R-:W-:Y:S04]  /*2df0*/  STG.E desc[UR10][R6.64+0x4], R3 ;  /* 0x0000040306007986 */ /* 0x000fe8000c10190a */
[----:B------:R-:W-:Y:S04]  /*2e00*/  STG.E desc[UR10][R6.64+0x8], R9 ;  /* 0x0000080906007986 */ /* 0x000fe8000c10190a */
[----:B------:R-:W-:Y:S04]  /*2e10*/  STG.E desc[UR10][R6.64+0xc], R11 ;  /* 0x00000c0b06007986 */ /* 0x000fe8000c10190a */
[----:B------:R-:W-:Y:S04]  /*2e20*/  STG.E desc[UR10][R6.64+0x10], R13 ;  /* 0x0000100d06007986 */ /* 0x000fe8000c10190a */
[----:B------:R-:W-:Y:S04]  /*2e30*/  STG.E desc[UR10][R6.64+0x14], R15 ;  /* 0x0000140f06007986 */ /* 0x000fe8000c10190a */
[----:B------:R-:W-:Y:S04]  /*2e40*/  STG.E desc[UR10][R6.64+0x18], R17 ;  /* 0x0000181106007986 */ /* 0x000fe8000c10190a */
[----:B------:R-:W-:Y:S04]  /*2e50*/  STG.E desc[UR10][R6.64+0x1c], R21 ;  /* 0x00001c1506007986 */ /* 0x000fe8000c10190a */
[----:B------:R0:W-:Y:S02]  /*2e60*/  STG.E desc[UR10][R6.64], R19 ;  /* 0x0000001306007986 */ /* 0x0001e4000c10190a */
[----:B0-----:R-:W-:-:S07]  /*2e70*/  LOP3.LUT R19, R14, 0x3ffffff8, RZ, 0xc0, !PT ;  /* 0x3ffffff80e137812 */ /* 0x001fce00078ec0ff */
.L_x_23:
[----:B------:R-:W-:Y:S05]  /*2e80*/  BSYNC.RECONVERGENT B0 ;  /* 0x0000000000007941 */ /* 0x000fea0003800200 */
.L_x_21:
[----:B------:R-:W1:Y:S01]  /*2e90*/  LDC R2, c[0x0][0x378] ;  /* 0x0000de00ff027b82 */ /* 0x000e620000000800 */
[----:B------:R-:W2:Y:S01]  /*2ea0*/  F2I.TRUNC.NTZ R16, R16 ;  /* 0x0000001000107305 */ /* 0x000ea2000020f100 */
[----:B------:R-:W-:Y:S01]  /*2eb0*/  LOP3.LUT R19, R0, R19, RZ, 0xfc, !PT ;  /* 0x0000001300137212 */ /* 0x000fe200078efcff */
[----:B-1----:R-:W-:-:S04]  /*2ec0*/  IMAD R2, R2, UR8, RZ ;  /* 0x0000000802027c24 */ /* 0x002fc8000f8e02ff */
[----:B------:R-:W-:-:S05]  /*2ed0*/  IMAD R3, R2, UR6, RZ ;  /* 0x0000000602037c24 */ /* 0x000fca000f8e02ff */
[----:B--2---:R-:W-:-:S05]  /*2ee0*/  LEA R3, R3, R16, 0x3 ;  /* 0x0000001003037211 */ /* 0x004fca00078e18ff */
[----:B------:R-:W-:-:S05]  /*2ef0*/  IMAD.WIDE R4, R3, 0x4, R4 ;  /* 0x0000000403047825 */ /* 0x000fca00078e0204 */
[----:B------:R-:W-:Y:S01]  /*2f00*/  STG.E desc[UR10][R4.64], R19 ;  /* 0x0000001304007986 */ /* 0x000fe2000c10190a */
[----:B------:R-:W-:Y:S05]  /*2f10*/  EXIT ;  /* 0x000000000000794d */ /* 0x000fea0003800000 */
        .weak           $__internal_0_$__cuda_sm3x_div_rn_noftz_f32_slowpath
        .type           $__internal_0_$__cuda_sm3x_div_rn_noftz_f32_slowpath,@function
        .size           $__internal_0_$__cuda_sm3x_div_rn_noftz_f32_slowpath,(.L_x_36 - $__internal_0_$__cuda_sm3x_div_rn_noftz_f32_slowpath)
$__internal_0_$__cuda_sm3x_div_rn_noftz_f32_slowpath:
[----:B------:R-:W-:Y:S01]  /*2f20*/  SHF.R.U32.HI R31, RZ, 0x17, R17 ;  /* 0x00000017ff1f7819 */ /* 0x000fe20000011611 */
[----:B------:R-:W-:Y:S01]  /*2f30*/  BSSY.RECONVERGENT B1, `(.L_x_24) ;  /* 0x0000065000017945 */ /* 0x000fe20003800200 */
[----:B------:R-:W-:Y:S02]  /*2f40*/  SHF.R.U32.HI R39, RZ, 0x17, R0 ;  /* 0x00000017ff277819 */ /* 0x000fe40000011600 */
[----:B------:R-:W-:Y:S02]  /*2f50*/  LOP3.LUT R31, R31, 0xff, RZ, 0xc0, !PT ;  /* 0x000000ff1f1f7812 */ /* 0x000fe400078ec0ff */
[----:B------:R-:W-:Y:S02]  /*2f60*/  LOP3.LUT R39, R39, 0xff, RZ, 0xc0, !PT ;  /* 0x000000ff27277812 */ /* 0x000fe400078ec0ff */
[----:B------:R-:W-:Y:S02]  /*2f70*/  IADD3 R33, PT, PT, R31, -0x1, RZ ;  /* 0xffffffff1f217810 */ /* 0x000fe40007ffe0ff */
[----:B------:R-:W-:-:S02]  /*2f80*/  IADD3 R35, PT, PT, R39, -0x1, RZ ;  /* 0xffffffff27237810 */ /* 0x000fc40007ffe0ff */
[----:B------:R-:W-:-:S04]  /*2f90*/  ISETP.GT.U32.AND P0, PT, R33, 0xfd, PT ;  /* 0x000000fd2100780c */ /* 0x000fc80003f04070 */
[----:B------:R-:W-:Y:S02]  /*2fa0*/  ISETP.GT.U32.OR P0, PT, R35, 0xfd, P0 ;  /* 0x000000fd2300780c */ /* 0x000fe40000704470 */
[----:B------:R-:W-:-:S11]  /*2fb0*/  MOV R35, R17 ;  /* 0x0000001100237202 */ /* 0x000fd60000000f00 */
[----:B------:R-:W-:Y:S01]  /*2fc0*/  @!P0 MOV R33, RZ ;  /* 0x000000ff00218202 */ /* 0x000fe20000000f00 */
[----:B------:R-:W-:Y:S06]  /*2fd0*/  @!P0 BRA `(.L_x_25) ;  /* 0x0000000000648947 */ /* 0x000fec0003800000 */
[----:B------:R-:W-:Y:S02]  /*2fe0*/  FSETP.GTU.FTZ.AND P0, PT, |R0|, +INF , PT ;  /* 0x7f8000000000780b */ /* 0x000fe40003f1c200 */
[----:B------:R-:W-:-:S04]  /*2ff0*/  FSETP.GTU.FTZ.AND P1, PT, |R17|, +INF , PT ;  /* 0x7f8000001100780b */ /* 0x000fc80003f3c200 */
[----:B------:R-:W-:-:S13]  /*3000*/  PLOP3.LUT P0, PT, P0, P1, PT, 0xf8, 0x8f ;  /* 0x00000000008f781c */ /* 0x000fda0000703f70 */
[----:B------:R-:W-:Y:S05]  /*3010*/  @P0 BRA `(.L_x_26) ;  /* 0x0000000400540947 */ /* 0x000fea0003800000 */
[----:B------:R-:W-:-:S13]  /*3020*/  LOP3.LUT P0, RZ, R35, 0x7fffffff, R0, 0xc8, !PT ;  /* 0x7fffffff23ff7812 */ /* 0x000fda000780c800 */
[----:B------:R-:W-:Y:S05]  /*3030*/  @!P0 BRA `(.L_x_27) ;  /* 0x0000000400448947 */ /* 0x000fea0003800000 */
[C---:B------:R-:W-:Y:S02]  /*3040*/  FSETP.NEU.FTZ.AND P2, PT, |R0|.reuse, +INF , PT ;  /* 0x7f8000000000780b */ /* 0x040fe40003f5d200 */
[----:B------:R-:W-:Y:S02]  /*3050*/  FSETP.NEU.FTZ.AND P1, PT, |R17|, +INF , PT ;  /* 0x7f8000001100780b */ /* 0x000fe40003f3d200 */
[----:B------:R-:W-:-:S11]  /*3060*/  FSETP.NEU.FTZ.AND P0, PT, |R0|, +INF , PT ;  /* 0x7f8000000000780b */ /* 0x000fd60003f1d200 */
[----:B------:R-:W-:Y:S05]  /*3070*/  @!P1 BRA !P2, `(.L_x_27) ;  /* 0x0000000400349947 */ /* 0x000fea0005000000 */
[----:B------:R-:W-:-:S04]  /*3080*/  LOP3.LUT P2, RZ, R0, 0x7fffffff, RZ, 0xc0, !PT ;  /* 0x7fffffff00ff7812 */ /* 0x000fc8000784c0ff */
[----:B------:R-:W-:-:S13]  /*3090*/  PLOP3.LUT P1, PT, P1, P2, PT, 0x2f, 0xf2 ;  /* 0x0000000000f2781c */ /* 0x000fda0000f24577 */
[----:B------:R-:W-:Y:S05]  /*30a0*/  @P1 BRA `(.L_x_28) ;  /* 0x0000000400201947 */ /* 0x000fea0003800000 */
[----:B------:R-:W-:-:S04]  /*30b0*/  LOP3.LUT P1, RZ, R35, 0x7fffffff, RZ, 0xc0, !PT ;  /* 0x7fffffff23ff7812 */ /* 0x000fc8000782c0ff */
[----:B------:R-:W-:-:S13]  /*30c0*/  PLOP3.LUT P0, PT, P0, P1, PT, 0x2f, 0xf2 ;  /* 0x0000000000f2781c */ /* 0x000fda0000702577 */
[----:B------:R-:W-:Y:S05]  /*30d0*/  @P0 BRA `(.L_x_29) ;  /* 0x0000000400080947 */ /* 0x000fea0003800000 */
[----:B------:R-:W-:-:S04]  /*30e0*/  IADD3 R33, PT, PT, R39, -0x1, RZ ;  /* 0xffffffff27217810 */ /* 0x000fc80007ffe0ff */
[----:B------:R-:W-:Y:S02]  /*30f0*/  ISETP.GE.AND P0, PT, R33, RZ, PT ;  /* 0x000000ff2100720c */ /* 0x000fe40003f06270 */
[----:B------:R-:W-:-:S04]  /*3100*/  IADD3 R33, PT, PT, R31, -0x1, RZ ;  /* 0xffffffff1f217810 */ /* 0x000fc80007ffe0ff */
[----:B------:R-:W-:-:S07]  /*3110*/  ISETP.GE.AND P1, PT, R33, RZ, PT ;  /* 0x000000ff2100720c */ /* 0x000fce0003f26270 */
[----:B------:R-:W-:Y:S01]  /*3120*/  @P0 MOV R33, RZ ;  /* 0x000000ff00210202 */ /* 0x000fe20000000f00 */
[----:B------:R-:W-:Y:S01]  /*3130*/  @!P0 FFMA R0, R0, 1.84467440737095516160e+19, RZ ;  /* 0x5f80000000008823 */ /* 0x000fe200000000ff */
[----:B------:R-:W-:-:S04]  /*3140*/  @!P0 MOV R33, 0xffffffc0 ;  /* 0xffffffc000218802 */ /* 0x000fc80000000f00 */
[----:B------:R-:W-:Y:S01]  /*3150*/  @!P1 FFMA R35, R17, 1.84467440737095516160e+19, RZ ;  /* 0x5f80000011239823 */ /* 0x000fe200000000ff */
[----:B------:R-:W-:-:S07]  /*3160*/  @!P1 IADD3 R33, PT, PT, R33, 0x40, RZ ;  /* 0x0000004021219810 */ /* 0x000fce0007ffe0ff */
.L_x_25:
[----:B------:R-:W-:Y:S01]  /*3170*/  LEA R48, R31, 0xc0800000, 0x17 ;  /* 0xc08000001f307811 */ /* 0x000fe200078eb8ff */
[----:B------:R-:W-:Y:S01]  /*3180*/  BSSY.RECONVERGENT B2, `(.L_x_30) ;  /* 0x0000036000027945 */ /* 0x000fe20003800200 */
[----:B------:R-:W-:Y:S02]  /*3190*/  IADD3 R39, PT, PT, R39, -0x7f, RZ ;  /* 0xffffff8127277810 */ /* 0x000fe40007ffe0ff */
[----:B------:R-:W-:Y:S02]  /*31a0*/  IADD3 R45, PT, PT, -R48, R35, RZ ;  /* 0x00000023302d7210 */ /* 0x000fe40007ffe1ff */
[C---:B------:R-:W-:Y:S01]  /*31b0*/  IADD3 R50, PT, PT, R39.reuse, 0x7f, -R31 ;  /* 0x0000007f27327810 */ /* 0x040fe20007ffe81f */
[----:B------:R-:W-:Y:S01]  /*31c0*/  IMAD R0, R39, -0x800000, R0 ;  /* 0xff80000027007824 */ /* 0x000fe200078e0200 */
[----:B------:R-:W0:Y:S01]  /*31d0*/  MUFU.RCP R48, R45 ;  /* 0x0000002d00307308 */ /* 0x000e220000001000 */
[----:B------:R-:W-:Y:S01]  /*31e0*/  FADD.FTZ R37, -R45, -RZ ;  /* 0x800000ff2d257221 */ /* 0x000fe20000010100 */
[----:B------:R-:W-:-:S03]  /*31f0*/  IADD3 R33, PT, PT, R50, R33, RZ ;  /* 0x0000002132217210 */ /* 0x000fc60007ffe0ff */
[----:B0-----:R-:W-:-:S04]  /*3200*/  FFMA R35, R48, R37, 1 ;  /* 0x3f80000030237423 */ /* 0x001fc80000000025 */
[----:B------:R-:W-:-:S04]  /*3210*/  FFMA R35, R48, R35, R48 ;  /* 0x0000002330237223 */ /* 0x000fc80000000030 */
[----:B------:R-:W-:-:S04]  /*3220*/  FFMA R41, R0, R35, RZ ;  /* 0x0000002300297223 */ /* 0x000fc800000000ff */
[----:B------:R-:W-:-:S04]  /*3230*/  FFMA R43, R37, R41, R0 ;  /* 0x00000029252b7223 */ /* 0x000fc80000000000 */
[----:B------:R-:W-:-:S04]  /*3240*/  FFMA R48, R35, R43, R41 ;  /* 0x0000002b23307223 */ /* 0x000fc80000000029 */
[----:B------:R-:W-:-:S04]  /*3250*/  FFMA R37, R37, R48, R0 ;  /* 0x0000003025257223 */ /* 0x000fc80000000000 */
[----:B------:R-:W-:-:S05]  /*3260*/  FFMA R0, R35, R37, R48 ;  /* 0x0000002523007223 */ /* 0x000fca0000000030 */
[----:B------:R-:W-:-:S04]  /*3270*/  SHF.R.U32.HI R31, RZ, 0x17, R0 ;  /* 0x00000017ff1f7819 */ /* 0x000fc80000011600 */
[----:B------:R-:W-:-:S04]  /*3280*/  LOP3.LUT R50, R31, 0xff, RZ, 0xc0, !PT ;  /* 0x000000ff1f327812 */ /* 0x000fc800078ec0ff */
[----:B------:R-:W-:-:S04]  /*3290*/  IADD3 R31, PT, PT, R50, R33, RZ ;  /* 0x00000021321f7210 */ /* 0x000fc80007ffe0ff */
[----:B------:R-:W-:-:S04]  /*32a0*/  IADD3 R39, PT, PT, R31, -0x1, RZ ;  /* 0xffffffff1f277810 */ /* 0x000fc80007ffe0ff */
[----:B------:R-:W-:-:S13]  /*32b0*/  ISETP.GE.U32.AND P0, PT, R39, 0xfe, PT ;  /* 0x000000fe2700780c */ /* 0x000fda0003f06070 */
[----:B------:R-:W-:Y:S05]  /*32c0*/  @!P0 BRA `(.L_x_31) ;  /* 0x0000000000808947 */ /* 0x000fea0003800000 */
[----:B------:R-:W-:-:S13]  /*32d0*/  ISETP.GT.AND P0, PT, R31, 0xfe, PT ;  /* 0x000000fe1f00780c */ /* 0x000fda0003f04270 */
[----:B------:R-:W-:Y:S05]  /*32e0*/  @P0 BRA `(.L_x_32) ;  /* 0x00000000006c0947 */ /* 0x000fea0003800000 */
[----:B------:R-:W-:-:S13]  /*32f0*/  ISETP.GE.AND P0, PT, R31, 0x1, PT ;  /* 0x000000011f00780c */ /* 0x000fda0003f06270 */
[----:B------:R-:W-:Y:S05]  /*3300*/  @P0 BRA `(.L_x_33) ;  /* 0x0000000000740947 */ /* 0x000fea0003800000 */
[----:B------:R-:W-:Y:S02]  /*3310*/  ISETP.GE.AND P0, PT, R31, -0x18, PT ;  /* 0xffffffe81f00780c */ /* 0x000fe40003f06270 */
[----:B------:R-:W-:-:S11]  /*3320*/  LOP3.LUT R0, R0, 0x80000000, RZ, 0xc0, !PT ;  /* 0x8000000000007812 */ /* 0x000fd600078ec0ff */
[----:B------:R-:W-:Y:S05]  /*3330*/  @!P0 BRA `(.L_x_33) ;  /* 0x0000000000688947 */ /* 0x000fea0003800000 */
[CCC-:B------:R-:W-:Y:S01]  /*3340*/  FFMA.RZ R33, R35.reuse, R37.reuse, R48.reuse ;  /* 0x0000002523217223 */ /* 0x1c0fe2000000c030 */
[CCC-:B------:R-:W-:Y:S01]  /*3350*/  FFMA.RP R39, R35.reuse, R37.reuse, R48.reuse ;  /* 0x0000002523277223 */ /* 0x1c0fe20000008030 */
[----:B------:R-:W-:Y:S01]  /*3360*/  FFMA.RM R48, R35, R37, R48 ;  /* 0x0000002523307223 */ /* 0x000fe20000004030 */
[----:B------:R-:W-:Y:S02]  /*3370*/  IADD3 R35, PT, PT, R31, 0x20, RZ ;  /* 0x000000201f237810 */ /* 0x000fe40007ffe0ff */
[----:B------:R-:W-:Y:S02]  /*3380*/  LOP3.LUT R33, R33, 0x7fffff, RZ, 0xc0, !PT ;  /* 0x007fffff21217812 */ /* 0x000fe400078ec0ff */
[----:B------:R-:W-:Y:S02]  /*3390*/  ISETP.NE.AND P2, PT, R31, RZ, PT ;  /* 0x000000ff1f00720c */ /* 0x000fe40003f45270 */
[----:B------:R-:W-:Y:S02]  /*33a0*/  LOP3.LUT R50, R33, 0x800000, RZ, 0xfc, !PT ;  /* 0x0080000021327812 */ /* 0x000fe400078efcff */
[----:B------:R-:W-:-:S02]  /*33b0*/  ISETP.NE.AND P1, PT, R31, RZ, PT ;  /* 0x000000ff1f00720c */ /* 0x000fc40003f25270 */
[----:B------:R-:W-:Y:S02]  /*33c0*/  IADD3 R31, PT, PT, -R31, RZ, RZ ;  /* 0x000000ff1f1f7210 */ /* 0x000fe40007ffe1ff */
[----:B------:R-:W-:Y:S02]  /*33d0*/  SHF.L.U32 R35, R50, R35, RZ ;  /* 0x0000002332237219 */ /* 0x000fe400000006ff */
[----:B------:R-:W-:Y:S02]  /*33e0*/  FSETP.NEU.FTZ.AND P0, PT, R39, R48, PT ;  /* 0x000000302700720b */ /* 0x000fe40003f1d000 */
[----:B------:R-:W-:Y:S02]  /*33f0*/  SEL R31, R31, RZ, P2 ;  /* 0x000000ff1f1f7207 */ /* 0x000fe40001000000 */
[----:B------:R-:W-:Y:S02]  /*3400*/  ISETP.NE.AND P1, PT, R35, RZ, P1 ;  /* 0x000000ff2300720c */ /* 0x000fe40000f25270 */
[----:B------:R-:W-:-:S02]  /*3410*/  SHF.R.U32.HI R50, RZ, R31, R50 ;  /* 0x0000001fff327219 */ /* 0x000fc40000011632 */
[----:B------:R-:W-:Y:S02]  /*3420*/  PLOP3.LUT P0, PT, P0, P1, PT, 0xf8, 0x8f ;  /* 0x00000000008f781c */ /* 0x000fe40000703f70 */
[----:B------:R-:W-:Y:S02]  /*3430*/  SHF.R.U32.HI R33, RZ, 0x1, R50 ;  /* 0x00000001ff217819 */ /* 0x000fe40000011632 */
[----:B------:R-:W-:-:S04]  /*3440*/  SEL R48, RZ, 0x1, !P0 ;  /* 0x00000001ff307807 */ /* 0x000fc80004000000 */
[----:B------:R-:W-:-:S04]  /*3450*/  LOP3.LUT R31, R48, 0x1, R33, 0xf8, !PT ;  /* 0x00000001301f7812 */ /* 0x000fc800078ef821 */
[----:B------:R-:W-:-:S04]  /*3460*/  LOP3.LUT R50, R31, R50, RZ, 0xc0, !PT ;  /* 0x000000321f327212 */ /* 0x000fc800078ec0ff */
[----:B------:R-:W-:-:S04]  /*3470*/  IADD3 R33, PT, PT, R33, R50, RZ ;  /* 0x0000003221217210 */ /* 0x000fc80007ffe0ff */
[----:B------:R-:W-:Y:S01]  /*3480*/  LOP3.LUT R0, R33, R0, RZ, 0xfc, !PT ;  /* 0x0000000021007212 */ /* 0x000fe200078efcff */
[----:B------:R-:W-:Y:S06]  /*3490*/  BRA `(.L_x_33) ;  /* 0x0000000000107947 */ /* 0x000fec0003800000 */
.L_x_32:
[----:B------:R-:W-:-:S04]  /*34a0*/  LOP3.LUT R0, R0, 0x80000000, RZ, 0xc0, !PT ;  /* 0x8000000000007812 */ /* 0x000fc800078ec0ff */
[----:B------:R-:W-:Y:S01]  /*34b0*/  LOP3.LUT R0, R0, 0x7f800000, RZ, 0xfc, !PT ;  /* 0x7f80000000007812 */ /* 0x000fe200078efcff */
[----:B------:R-:W-:Y:S06]  /*34c0*/  BRA `(.L_x_33) ;  /* 0x0000000000047947 */ /* 0x000fec0003800000 */
.L_x_31:
[----:B------:R-:W-:-:S07]  /*34d0*/  LEA R0, R33, R0, 0x17 ;  /* 0x0000000021007211 */ /* 0x000fce00078eb8ff */
.L_x_33:
[----:B------:R-:W-:Y:S05]  /*34e0*/  BSYNC.RECONVERGENT B2 ;  /* 0x0000000000027941 */ /* 0x000fea0003800200 */
.L_x_30:
[----:B------:R-:W-:Y:S05]  /*34f0*/  BRA `(.L_x_34) ;  /* 0x0000000000207947 */ /* 0x000fea0003800000 */
.L_x_29:
[----:B------:R-:W-:-:S04]  /*3500*/  LOP3.LUT R0, R35, 0x80000000, R0, 0x48, !PT ;  /* 0x8000000023007812 */ /* 0x000fc800078e4800 */
[----:B------:R-:W-:Y:S01]  /*3510*/  LOP3.LUT R0, R0, 0x7f800000, RZ, 0xfc, !PT ;  /* 0x7f80000000007812 */ /* 0x000fe200078efcff */
[----:B------:R-:W-:Y:S06]  /*3520*/  BRA `(.L_x_34) ;  /* 0x0000000000147947 */ /* 0x000fec0003800000 */
.L_x_28:
[----:B------:R-:W-:Y:S01]  /*3530*/  LOP3.LUT R0, R35, 0x80000000, R0, 0x48, !PT ;  /* 0x8000000023007812 */ /* 0x000fe200078e4800 */
[----:B------:R-:W-:Y:S06]  /*3540*/  BRA `(.L_x_34) ;  /* 0x00000000000c7947 */ /* 0x000fec0003800000 */
.L_x_27:
[----:B------:R-:W0:Y:S01]  /*3550*/  MUFU.RSQ R0, -QNAN ;  /* 0xffc0000000007908 */ /* 0x000e220000001400 */
[----:B------:R-:W-:Y:S05]  /*3560*/  BRA `(.L_x_34) ;  /* 0x0000000000047947 */ /* 0x000fea0003800000 */
.L_x_26:
[----:B------:R-:W-:-:S07]  /*3570*/  FADD.FTZ R0, R0, R17 ;  /* 0x0000001100007221 */ /* 0x000fce0000010000 */
.L_x_34:
[----:B------:R-:W-:Y:S05]  /*3580*/  BSYNC.RECONVERGENT B1 ;  /* 0x0000000000017941 */ /* 0x000fea0003800200 */
.L_x_24:
[----:B------:R-:W-:Y:S01]  /*3590*/  HFMA2 R49, -RZ, RZ, 0, 0 ;  /* 0x00000000ff317431 */ /* 0x000fe200000001ff */
[----:B------:R-:W-:-:S04]  /*35a0*/  MOV R48, R20 ;  /* 0x0000001400307202 */ /* 0x000fc80000000f00 */
[----:B0-----:R-:W-:Y:S05]  /*35b0*/  RET.REL.NODEC R48 `(_Z20k_octree_fill_blocksPiPfiiiii) ;  /* 0xffffffc830907950 */ /* 0x001fea0003c3ffff */
.L_x_35:
        /* <DEDUP_REMOVED lines=12> */
.L_x_36:


//--------------------- .nv.shared._Z10testKernelPfS_ --------------------------
	.section	.nv.shared._Z10testKernelPfS_,"aw",@nobits
	.sectionflags	@""
	.align	16
	.zero		1024


//--------------------- .nv.shared.reserved.0     --------------------------
	.section	.nv.shared.reserved.0,"aw",@nobits
	.weak		__nv_reservedSMEM_offset_0_alias
	.size		__nv_reservedSMEM_offset_0_alias, 0, 64
	.other		__nv_reservedSMEM_offset_0_alias,@"STO_CUDA_RESERVED_SHARED STV_DEFAULT"
__nv_reservedSMEM_offset_0_alias:
	.zero		0
	.zero		64


//--------------------- .nv.shared._Z24k_blelloch_scan_and_packPii --------------------------
	.section	.nv.shared._Z24k_blelloch_scan_and_packPii,"aw",@nobits
	.sectionflags	@""
	.align	16
	.zero		1024


//--------------------- .nv.shared._Z12k_build_treePii --------------------------
	.section	.nv.shared._Z12k_build_treePii,"aw",@nobits
	.sectionflags	@""
	.align	16
	.zero		1024


//--------------------- .nv.shared._Z20k_octree_fill_blocksPiPfiiiii --------------------------
	.section	.nv.shared._Z20k_octree_fill_blocksPiPfiiiii,"aw",@nobits
	.sectionflags	@""
	.align	16
	.zero		1024


//--------------------- .nv.constant0._Z10testKernelPfS_ --------------------------
	.section	.nv.constant0._Z10testKernelPfS_,"a",@progbits
	.sectionflags	@""
	.align	4
.nv.constant0._Z10testKernelPfS_:
	.zero		912


//--------------------- .nv.constant0._Z24k_blelloch_scan_and_packPii --------------------------
	.section	.nv.constant0._Z24k_blelloch_scan_and_packPii,"a",@progbits
	.sectionflags	@""
	.align	4
.nv.constant0._Z24k_blelloch_scan_and_packPii:
	.zero		908


//--------------------- .nv.constant0._Z12k_build_treePii --------------------------
	.section	.nv.constant0._Z12k_build_treePii,"a",@progbits
	.sectionflags	@""
	.align	4
.nv.constant0._Z12k_build_treePii:
	.zero		908


//--------------------- .nv.constant0._Z20k_octree_fill_blocksPiPfiiiii --------------------------
	.section	.nv.constant0._Z20k_octree_fill_blocksPiPfiiiii,"a",@progbits
	.sectionflags	@""
	.align	4
.nv.constant0._Z20k_octree_fill_blocksPiPfiiiii:
	.zero		932


//--------------------- SYMBOLS --------------------------

	.type		.nv.reservedSmem.offset0,@object
	.size		.nv.reservedSmem.offset0,0x4
	.type		.nv.reservedSmem.cap,@object
	.size		.nv.reservedSmem.cap,0x4
